	.target	sm_90a

	.elftype	@"ET_EXEC"


//--------------------- .note.nv.tkinfo           --------------------------
	.section	.note.nv.tkinfo,"",@"SHT_NOTE"
	.sectionflags	@"SHF_NOTE_NV_TKINFO"
	.tkinfo
        /*0018*/ 	.word	0x00000002
        /*0030*/ 	.string	""
        /*0030*/ 	.string	"ptxas"
        /*0030*/ 	.string	"Cuda compilation tools, release 13.0, V13.0.88"
        /*0030*/ 	.string	"Build cuda_13.0.r13.0/compiler.36424714_0"
        /*0030*/ 	.string	"-arch sm_90a -m 64 "



//--------------------- .note.nv.cuinfo           --------------------------
	.section	.note.nv.cuinfo,"",@"SHT_NOTE"
	.sectionflags	@"SHF_NOTE_NV_CUINFO"
        /*0018*/ 	.short	0x0002
        /*001a*/ 	.short	0x005a
        /*001c*/ 	.short	0x0082
	.zero		2


//--------------------- .nv.info                  --------------------------
	.section	.nv.info,"",@"SHT_CUDA_INFO"
	.align	4


	//----- nvinfo : EIATTR_REGCOUNT
	.align		4
        /*0000*/ 	.byte	0x04, 0x2f
        /*0002*/ 	.short	(.L_12 - .L_11)
	.align		4
.L_11:
        /*0004*/ 	.word	index@(_ZN7cutlass13device_kernelINS_4conv6kernel13ConvUniversalINS1_16ConvProblemShapeILNS1_8OperatorE2ELi2EEENS1_10collective14CollectiveConvINS1_46MainloopSm90TmaGmmaWarpSpecializedImplicitGemmILS5_2ELi9ELi2EN4cute5tupleIJNSA_1CILi1EEESD_SD_EEENS1_36KernelImplicitTmaWarpSpecializedSm90ELi1EEENSB_IJNSC_ILi64EEENSB_IJNSC_ILi128EEEEEENSB_IJSH_EEEEEENS_6half_tESM_NSA_8TiledMMAINSA_8MMA_AtomIJNSA_4SM904GMMA26MMA_64x128x16_F32F16F16_SSILNSQ_5MajorE1ELSS_1ELNSQ_7ScaleInE1ELST_1EEEEEENSA_6LayoutISE_NSB_IJNSC_ILi0EEESX_SX_EEEEENSB_IJNSA_10UnderscoreES10_S10_EEEEENS7_6detail26Sm90ImplicitGemmTileTraitsINSA_13SM90_TMA_LOADENSA_14ComposedLayoutINSA_7SwizzleILi3ELi4ELi3EEENSA_18smem_ptr_flag_bitsILi16EEENSW_INSB_IJNSB_IJSH_SD_EEENSB_IJNSC_ILi8EEES1C_EEENSB_IJSD_NSC_ILi9EEEEEEEEENSB_IJNSB_IJSD_SX_EEENSB_IJSH_NSC_ILi512EEEEEENSB_IJSX_NSC_ILi4096EEEEEEEEEEEEEvEENS14_INSA_20SM90_TMA_LOAD_IM2COLENS16_IS18_S1A_NSW_INSB_IJNSB_IJSH_NSC_ILi2EEEEEES1D_S1F_EEENSB_IJNSB_IJSD_S1K_EEES1J_NSB_IJSX_NSC_ILi8192EEEEEEEEEEEEEvEEEENS_8epilogue10collective6detail29Sm90TmaWarpSpecializedAdapterINS23_15DefaultEpilogueISM_NSB_IJlNSB_IJSD_llEEESX_EEES28_NS22_6thread17LinearCombinationISM_Li1EffLNS29_9ScaleType4KindE0ELNS_15FloatRoundStyleE2ESM_EENS_4gemm15EpilogueDefaultEEEEEvvEEEEvNT_6ParamsE)
        /*0008*/ 	.word	0x00000064


	//----- nvinfo : EIATTR_FRAME_SIZE
	.align		4
.L_12:
        /*000c*/ 	.byte	0x04, 0x11
        /*000e*/ 	.short	(.L_14 - .L_13)
	.align		4
.L_13:
        /*0010*/ 	.word	index@(_ZN7cutlass13device_kernelINS_4conv6kernel13ConvUniversalINS1_16ConvProblemShapeILNS1_8OperatorE2ELi2EEENS1_10collective14CollectiveConvINS1_46MainloopSm90TmaGmmaWarpSpecializedImplicitGemmILS5_2ELi9ELi2EN4cute5tupleIJNSA_1CILi1EEESD_SD_EEENS1_36KernelImplicitTmaWarpSpecializedSm90ELi1EEENSB_IJNSC_ILi64EEENSB_IJNSC_ILi128EEEEEENSB_IJSH_EEEEEENS_6half_tESM_NSA_8TiledMMAINSA_8MMA_AtomIJNSA_4SM904GMMA26MMA_64x128x16_F32F16F16_SSILNSQ_5MajorE1ELSS_1ELNSQ_7ScaleInE1ELST_1EEEEEENSA_6LayoutISE_NSB_IJNSC_ILi0EEESX_SX_EEEEENSB_IJNSA_10UnderscoreES10_S10_EEEEENS7_6detail26Sm90ImplicitGemmTileTraitsINSA_13SM90_TMA_LOADENSA_14ComposedLayoutINSA_7SwizzleILi3ELi4ELi3EEENSA_18smem_ptr_flag_bitsILi16EEENSW_INSB_IJNSB_IJSH_SD_EEENSB_IJNSC_ILi8EEES1C_EEENSB_IJSD_NSC_ILi9EEEEEEEEENSB_IJNSB_IJSD_SX_EEENSB_IJSH_NSC_ILi512EEEEEENSB_IJSX_NSC_ILi4096EEEEEEEEEEEEEvEENS14_INSA_20SM90_TMA_LOAD_IM2COLENS16_IS18_S1A_NSW_INSB_IJNSB_IJSH_NSC_ILi2EEEEEES1D_S1F_EEENSB_IJNSB_IJSD_S1K_EEES1J_NSB_IJSX_NSC_ILi8192EEEEEEEEEEEEEvEEEENS_8epilogue10collective6detail29Sm90TmaWarpSpecializedAdapterINS23_15DefaultEpilogueISM_NSB_IJlNSB_IJSD_llEEESX_EEES28_NS22_6thread17LinearCombinationISM_Li1EffLNS29_9ScaleType4KindE0ELNS_15FloatRoundStyleE2ESM_EENS_4gemm15EpilogueDefaultEEEEEvvEEEEvNT_6ParamsE)
        /*0014*/ 	.word	0x00000000


	//----- nvinfo : EIATTR_MIN_STACK_SIZE
	.align		4
.L_14:
        /*0018*/ 	.byte	0x04, 0x12
        /*001a*/ 	.short	(.L_16 - .L_15)
	.align		4
.L_15:
        /*001c*/ 	.word	index@(_ZN7cutlass13device_kernelINS_4conv6kernel13ConvUniversalINS1_16ConvProblemShapeILNS1_8OperatorE2ELi2EEENS1_10collective14CollectiveConvINS1_46MainloopSm90TmaGmmaWarpSpecializedImplicitGemmILS5_2ELi9ELi2EN4cute5tupleIJNSA_1CILi1EEESD_SD_EEENS1_36KernelImplicitTmaWarpSpecializedSm90ELi1EEENSB_IJNSC_ILi64EEENSB_IJNSC_ILi128EEEEEENSB_IJSH_EEEEEENS_6half_tESM_NSA_8TiledMMAINSA_8MMA_AtomIJNSA_4SM904GMMA26MMA_64x128x16_F32F16F16_SSILNSQ_5MajorE1ELSS_1ELNSQ_7ScaleInE1ELST_1EEEEEENSA_6LayoutISE_NSB_IJNSC_ILi0EEESX_SX_EEEEENSB_IJNSA_10UnderscoreES10_S10_EEEEENS7_6detail26Sm90ImplicitGemmTileTraitsINSA_13SM90_TMA_LOADENSA_14ComposedLayoutINSA_7SwizzleILi3ELi4ELi3EEENSA_18smem_ptr_flag_bitsILi16EEENSW_INSB_IJNSB_IJSH_SD_EEENSB_IJNSC_ILi8EEES1C_EEENSB_IJSD_NSC_ILi9EEEEEEEEENSB_IJNSB_IJSD_SX_EEENSB_IJSH_NSC_ILi512EEEEEENSB_IJSX_NSC_ILi4096EEEEEEEEEEEEEvEENS14_INSA_20SM90_TMA_LOAD_IM2COLENS16_IS18_S1A_NSW_INSB_IJNSB_IJSH_NSC_ILi2EEEEEES1D_S1F_EEENSB_IJNSB_IJSD_S1K_EEES1J_NSB_IJSX_NSC_ILi8192EEEEEEEEEEEEEvEEEENS_8epilogue10collective6detail29Sm90TmaWarpSpecializedAdapterINS23_15DefaultEpilogueISM_NSB_IJlNSB_IJSD_llEEESX_EEES28_NS22_6thread17LinearCombinationISM_Li1EffLNS29_9ScaleType4KindE0ELNS_15FloatRoundStyleE2ESM_EENS_4gemm15EpilogueDefaultEEEEEvvEEEEvNT_6ParamsE)
        /*0020*/ 	.word	0x00000000
.L_16:


//--------------------- .nv.compat                --------------------------
	.section	.nv.compat,"",@"SHT_CUDA_COMPAT_INFO"
	.align	4
        /*0000*/ 	.byte	0x02, 0x09, 0x01, 0x00, 0x02, 0x02, 0x04, 0x00, 0x02, 0x05, 0x05, 0x00, 0x03, 0x07, 0x01, 0x01
        /*0010*/ 	.byte	0x02, 0x03, 0x01, 0x00, 0x02, 0x06, 0x01, 0x00, 0x04, 0x0b, 0x08, 0x00, 0x00, 0x00, 0x00, 0x00
        /*0020*/ 	.byte	0x00, 0x00, 0x00, 0x00


//--------------------- .nv.info._ZN7cutlass13device_kernelINS_4conv6kernel13ConvUniversalINS1_16ConvProblemShapeILNS1_8OperatorE2ELi2EEENS1_10collective14CollectiveConvINS1_46MainloopSm90TmaGmmaWarpSpecializedImplicitGemmILS5_2ELi9ELi2EN4cute5tupleIJNSA_1CILi1EEESD_SD_EEENS1_36KernelImplicitTmaWarpSpecializedSm90ELi1EEENSB_IJNSC_ILi64EEENSB_IJNSC_ILi128EEEEEENSB_IJSH_EEEEEENS_6half_tESM_NSA_8TiledMMAINSA_8MMA_AtomIJNSA_4SM904GMMA26MMA_64x128x16_F32F16F16_SSILNSQ_5MajorE1ELSS_1ELNSQ_7ScaleInE1ELST_1EEEEEENSA_6LayoutISE_NSB_IJNSC_ILi0EEESX_SX_EEEEENSB_IJNSA_10UnderscoreES10_S10_EEEEENS7_6detail26Sm90ImplicitGemmTileTraitsINSA_13SM90_TMA_LOADENSA_14ComposedLayoutINSA_7SwizzleILi3ELi4ELi3EEENSA_18smem_ptr_flag_bitsILi16EEENSW_INSB_IJNSB_IJSH_SD_EEENSB_IJNSC_ILi8EEES1C_EEENSB_IJSD_NSC_ILi9EEEEEEEEENSB_IJNSB_IJSD_SX_EEENSB_IJSH_NSC_ILi512EEEEEENSB_IJSX_NSC_ILi4096EEEEEEEEEEEEEvEENS14_INSA_20SM90_TMA_LOAD_IM2COLENS16_IS18_S1A_NSW_INSB_IJNSB_IJSH_NSC_ILi2EEEEEES1D_S1F_EEENSB_IJNSB_IJSD_S1K_EEES1J_NSB_IJSX_NSC_ILi8192EEEEEEEEEEEEEvEEEENS_8epilogue10collective6detail29Sm90TmaWarpSpecializedAdapterINS23_15DefaultEpilogueISM_NSB_IJlNSB_IJSD_llEEESX_EEES28_NS22_6thread17LinearCombinationISM_Li1EffLNS29_9ScaleType4KindE0ELNS_15FloatRoundStyleE2ESM_EENS_4gemm15EpilogueDefaultEEEEEvvEEEEvNT_6ParamsE --------------------------
	.section	.nv.info._ZN7cutlass13device_kernelINS_4conv6kernel13ConvUniversalINS1_16ConvProblemShapeILNS1_8OperatorE2ELi2EEENS1_10collective14CollectiveConvINS1_46MainloopSm90TmaGmmaWarpSpecializedImplicitGemmILS5_2ELi9ELi2EN4cute5tupleIJNSA_1CILi1EEESD_SD_EEENS1_36KernelImplicitTmaWarpSpecializedSm90ELi1EEENSB_IJNSC_ILi64EEENSB_IJNSC_ILi128EEEEEENSB_IJSH_EEEEEENS_6half_tESM_NSA_8TiledMMAINSA_8MMA_AtomIJNSA_4SM904GMMA26MMA_64x128x16_F32F16F16_SSILNSQ_5MajorE1ELSS_1ELNSQ_7ScaleInE1ELST_1EEEEEENSA_6LayoutISE_NSB_IJNSC_ILi0EEESX_SX_EEEEENSB_IJNSA_10UnderscoreES10_S10_EEEEENS7_6detail26Sm90ImplicitGemmTileTraitsINSA_13SM90_TMA_LOADENSA_14ComposedLayoutINSA_7SwizzleILi3ELi4ELi3EEENSA_18smem_ptr_flag_bitsILi16EEENSW_INSB_IJNSB_IJSH_SD_EEENSB_IJNSC_ILi8EEES1C_EEENSB_IJSD_NSC_ILi9EEEEEEEEENSB_IJNSB_IJSD_SX_EEENSB_IJSH_NSC_ILi512EEEEEENSB_IJSX_NSC_ILi4096EEEEEEEEEEEEEvEENS14_INSA_20SM90_TMA_LOAD_IM2COLENS16_IS18_S1A_NSW_INSB_IJNSB_IJSH_NSC_ILi2EEEEEES1D_S1F_EEENSB_IJNSB_IJSD_S1K_EEES1J_NSB_IJSX_NSC_ILi8192EEEEEEEEEEEEEvEEEENS_8epilogue10collective6detail29Sm90TmaWarpSpecializedAdapterINS23_15DefaultEpilogueISM_NSB_IJlNSB_IJSD_llEEESX_EEES28_NS22_6thread17LinearCombinationISM_Li1EffLNS29_9ScaleType4KindE0ELNS_15FloatRoundStyleE2ESM_EENS_4gemm15EpilogueDefaultEEEEEvvEEEEvNT_6ParamsE,"",@"SHT_CUDA_INFO"
	.sectionflags	@""
	.align	4


	//----- nvinfo : EIATTR_CUDA_API_VERSION
	.align		4
        /*0000*/ 	.byte	0x04, 0x37
        /*0002*/ 	.short	(.L_18 - .L_17)
.L_17:
        /*0004*/ 	.word	0x00000082


	//----- nvinfo : EIATTR_KPARAM_INFO
	.align		4
.L_18:
        /*0008*/ 	.byte	0x04, 0x17
        /*000a*/ 	.short	(.L_20 - .L_19)
.L_19:
        /*000c*/ 	.word	0x00000000
        /*0010*/ 	.short	0x0000
        /*0012*/ 	.short	0x0070
        /*0014*/ 	.byte	0x00, 0xf0, 0x01, 0x0e


	//----- nvinfo : EIATTR_SPARSE_MMA_MASK
	.align		4
.L_20:
        /*0018*/ 	.byte	0x03, 0x50
        /*001a*/ 	.short	0x0000


	//----- nvinfo : EIATTR_MAXREG_COUNT
	.align		4
        /*001c*/ 	.byte	0x03, 0x1b
        /*001e*/ 	.short	0x00ff


	//----- nvinfo : EIATTR_NUM_BARRIERS
	.align		4
        /*0020*/ 	.byte	0x02, 0x4c
        /*0022*/ 	.byte	0x01
	.zero		1


	//----- nvinfo : EIATTR_MERCURY_ISA_VERSION
	.align		4
        /*0024*/ 	.byte	0x03, 0x5f
        /*0026*/ 	.short	0x0101


	//----- nvinfo : EIATTR_COOP_GROUP_MASK_REGIDS
	.align		4
        /*0028*/ 	.byte	0x04, 0x29
        /*002a*/ 	.short	(.L_22 - .L_21)


	//   ....[0]....
.L_21:
        /*002c*/ 	.word	0xffffffff


	//   ....[1]....
        /*0030*/ 	.word	0xffffffff


	//   ....[2]....
        /*0034*/ 	.word	0xffffffff


	//----- nvinfo : EIATTR_COOP_GROUP_INSTR_OFFSETS
	.align		4
.L_22:
        /*0038*/ 	.byte	0x04, 0x28
        /*003a*/ 	.short	(.L_24 - .L_23)


	//   ....[0]....
.L_23:
        /*003c*/ 	.word	0x00000060


	//   ....[1]....
        /*0040*/ 	.word	0x00000070


	//   ....[2]....
        /*0044*/ 	.word	0x00000130


	//----- nvinfo : EIATTR_MBARRIER_INSTR_OFFSETS
	.align		4
.L_24:
        /*0048*/ 	.byte	0x04, 0x39
        /*004a*/ 	.short	(.L_26 - .L_25)


	//   ....[0]....
.L_25:
        /*004c*/ 	.word	0x00000270
        /*0050*/ 	.word	0x000000ff
        /*0054*/ 	.word	0x00036000
        /*0058*/ 	.short	0x0100
        /*005a*/ 	.byte	0x08
	.zero		1


	//   ....[1]....
        /*005c*/ 	.word	0x00000280
        /*0060*/ 	.word	0x000000ff
        /*0064*/ 	.word	0x00036048
        /*0068*/ 	.short	0x0100
        /*006a*/ 	.byte	0x08
	.zero		1


	//   ....[2]....
        /*006c*/ 	.word	0x00000290
        /*0070*/ 	.word	0x000000ff
        /*0074*/ 	.word	0x00036008
        /*0078*/ 	.short	0x0100
        /*007a*/ 	.byte	0x08
	.zero		1


	//   ....[3]....
        /*007c*/ 	.word	0x000002a0
        /*0080*/ 	.word	0x000000ff
        /*0084*/ 	.word	0x00036050
        /*0088*/ 	.short	0x0100
        /*008a*/ 	.byte	0x08
	.zero		1


	//   ....[4]....
        /*008c*/ 	.word	0x000002b0
        /*0090*/ 	.word	0x000000ff
        /*0094*/ 	.word	0x00036010
        /*0098*/ 	.short	0x0100
        /*009a*/ 	.byte	0x08
	.zero		1


	//   ....[5]....
        /*009c*/ 	.word	0x000002c0
        /*00a0*/ 	.word	0x000000ff
        /*00a4*/ 	.word	0x00036058
        /*00a8*/ 	.short	0x0100
        /*00aa*/ 	.byte	0x08
	.zero		1


	//   ....[6]....
        /*00ac*/ 	.word	0x000002d0
        /*00b0*/ 	.word	0x000000ff
        /*00b4*/ 	.word	0x00036018
        /*00b8*/ 	.short	0x0100
        /*00ba*/ 	.byte	0x08
	.zero		1


	//   ....[7]....
        /*00bc*/ 	.word	0x000002e0
        /*00c0*/ 	.word	0x000000ff
        /*00c4*/ 	.word	0x00036060
        /*00c8*/ 	.short	0x0100
        /*00ca*/ 	.byte	0x08
	.zero		1


	//   ....[8]....
        /*00cc*/ 	.word	0x000002f0
        /*00d0*/ 	.word	0x000000ff
        /*00d4*/ 	.word	0x00036020
        /*00d8*/ 	.short	0x0100
        /*00da*/ 	.byte	0x08
	.zero		1


	//   ....[9]....
        /*00dc*/ 	.word	0x00000300
        /*00e0*/ 	.word	0x000000ff
        /*00e4*/ 	.word	0x00036068
        /*00e8*/ 	.short	0x0100
        /*00ea*/ 	.byte	0x08
	.zero		1


	//   ....[10]....
        /*00ec*/ 	.word	0x00000310
        /*00f0*/ 	.word	0x000000ff
        /*00f4*/ 	.word	0x00036028
        /*00f8*/ 	.short	0x0100
        /*00fa*/ 	.byte	0x08
	.zero		1


	//   ....[11]....
        /*00fc*/ 	.word	0x00000320
        /*0100*/ 	.word	0x000000ff
        /*0104*/ 	.word	0x00036070
        /*0108*/ 	.short	0x0100
        /*010a*/ 	.byte	0x08
	.zero		1


	//   ....[12]....
        /*010c*/ 	.word	0x00000330
        /*0110*/ 	.word	0x000000ff
        /*0114*/ 	.word	0x00036030
        /*0118*/ 	.short	0x0100
        /*011a*/ 	.byte	0x08
	.zero		1


	//   ....[13]....
        /*011c*/ 	.word	0x00000340
        /*0120*/ 	.word	0x000000ff
        /*0124*/ 	.word	0x00036078
        /*0128*/ 	.short	0x0100
        /*012a*/ 	.byte	0x08
	.zero		1


	//   ....[14]....
        /*012c*/ 	.word	0x00000350
        /*0130*/ 	.word	0x000000ff
        /*0134*/ 	.word	0x00036038
        /*0138*/ 	.short	0x0100
        /*013a*/ 	.byte	0x08
	.zero		1


	//   ....[15]....
        /*013c*/ 	.word	0x00000360
        /*0140*/ 	.word	0x000000ff
        /*0144*/ 	.word	0x00036080
        /*0148*/ 	.short	0x0100
        /*014a*/ 	.byte	0x08
	.zero		1


	//   ....[16]....
        /*014c*/ 	.word	0x00000370
        /*0150*/ 	.word	0x000000ff
        /*0154*/ 	.word	0x00036040
        /*0158*/ 	.short	0x0100
        /*015a*/ 	.byte	0x08
	.zero		1


	//   ....[17]....
        /*015c*/ 	.word	0x00000380
        /*0160*/ 	.word	0x000000ff
        /*0164*/ 	.word	0x00036088
        /*0168*/ 	.short	0x0100
        /*016a*/ 	.byte	0x08
	.zero		1


	//   ....[18]....
        /*016c*/ 	.word	0x00000dd0
        /*0170*/ 	.word	0x00000004
        /*0174*/ 	.word	0x00036000
        /*0178*/ 	.short	0x010a
        /*017a*/ 	.byte	0x3f
	.zero		1


	//   ....[19]....
        /*017c*/ 	.word	0x00001150
        /*0180*/ 	.word	0x0000000a
        /*0184*/ 	.word	0x00036000
        /*0188*/ 	.short	0x010a
        /*018a*/ 	.byte	0x3f
	.zero		1


	//   ....[20]....
        /*018c*/ 	.word	0x00001370
        /*0190*/ 	.word	0x000000ff
        /*0194*/ 	.word	0x00000000
        /*0198*/ 	.short	0x0101
        /*019a*/ 	.byte	0x06
	.zero		1


	//   ....[21]....
        /*019c*/ 	.word	0x00001580
        /*01a0*/ 	.word	0x00000003
        /*01a4*/ 	.word	0x00000000
        /*01a8*/ 	.short	0x0101
        /*01aa*/ 	.byte	0x3f
	.zero		1


	//   ....[22]....
        /*01ac*/ 	.word	0x00005eb0
        /*01b0*/ 	.word	0x00000005
        /*01b4*/ 	.word	0x00036048
        /*01b8*/ 	.short	0x010a
        /*01ba*/ 	.byte	0x3f
	.zero		1


	//   ....[23]....
        /*01bc*/ 	.word	0x00006580
        /*01c0*/ 	.word	0x00000004
        /*01c4*/ 	.word	0x00000000
        /*01c8*/ 	.short	0x010a
        /*01ca*/ 	.byte	0x3f
	.zero		1


	//   ....[24]....
        /*01cc*/ 	.word	0x00006630
        /*01d0*/ 	.word	0x00000000
        /*01d4*/ 	.word	0x00000000
        /*01d8*/ 	.short	0x010a
        /*01da*/ 	.byte	0x3f
	.zero		1


	//   ....[25]....
        /*01dc*/ 	.word	0x000066e0
        /*01e0*/ 	.word	0x00000000
        /*01e4*/ 	.word	0x00000000
        /*01e8*/ 	.short	0x010a
        /*01ea*/ 	.byte	0x3f
	.zero		1


	//   ....[26]....
        /*01ec*/ 	.word	0x00006790
        /*01f0*/ 	.word	0x00000000
        /*01f4*/ 	.word	0x00000000
        /*01f8*/ 	.short	0x010a
        /*01fa*/ 	.byte	0x3f
	.zero		1


	//   ....[27]....
        /*01fc*/ 	.word	0x00006840
        /*0200*/ 	.word	0x00000000
        /*0204*/ 	.word	0x00000000
        /*0208*/ 	.short	0x010a
        /*020a*/ 	.byte	0x3f
	.zero		1


	//   ....[28]....
        /*020c*/ 	.word	0x000068f0
        /*0210*/ 	.word	0x00000000
        /*0214*/ 	.word	0x00000000
        /*0218*/ 	.short	0x010a
        /*021a*/ 	.byte	0x3f
	.zero		1


	//   ....[29]....
        /*021c*/ 	.word	0x000069a0
        /*0220*/ 	.word	0x00000000
        /*0224*/ 	.word	0x00000000
        /*0228*/ 	.short	0x010a
        /*022a*/ 	.byte	0x3f
	.zero		1


	//   ....[30]....
        /*022c*/ 	.word	0x00006a50
        /*0230*/ 	.word	0x00000000
        /*0234*/ 	.word	0x00000000
        /*0238*/ 	.short	0x010a
        /*023a*/ 	.byte	0x3f
	.zero		1


	//   ....[31]....
        /*023c*/ 	.word	0x00006b00
        /*0240*/ 	.word	0x00000002
        /*0244*/ 	.word	0x00000000
        /*0248*/ 	.short	0x010a
        /*024a*/ 	.byte	0x3f
	.zero		1


	//----- nvinfo : EIATTR_NUM_MBARRIERS
	.align		4
.L_26:
        /*024c*/ 	.byte	0x03, 0x38
        /*024e*/ 	.short	0x0012


	//----- nvinfo : EIATTR_EXIT_INSTR_OFFSETS
	.align		4
        /*0250*/ 	.byte	0x04, 0x1c
        /*0252*/ 	.short	(.L_28 - .L_27)


	//   ....[0]....
.L_27:
        /*0254*/ 	.word	0x00000b00


	//   ....[1]....
        /*0258*/ 	.word	0x000017b0


	//   ....[2]....
        /*025c*/ 	.word	0x000018c0


	//   ....[3]....
        /*0260*/ 	.word	0x00004a10


	//   ....[4]....
        /*0264*/ 	.word	0x00004a40


	//   ....[5]....
        /*0268*/ 	.word	0x00005c90


	//   ....[6]....
        /*026c*/ 	.word	0x00005cc0


	//   ....[7]....
        /*0270*/ 	.word	0x00005ce0


	//   ....[8]....
        /*0274*/ 	.word	0x00006470


	//   ....[9]....
        /*0278*/ 	.word	0x00006b30


	//----- nvinfo : EIATTR_MAX_THREADS
	.align		4
.L_28:
        /*027c*/ 	.byte	0x04, 0x05
        /*027e*/ 	.short	(.L_30 - .L_29)
.L_29:
        /*0280*/ 	.word	0x00000100
        /*0284*/ 	.word	0x00000001
        /*0288*/ 	.word	0x00000001


	//----- nvinfo : EIATTR_CRS_STACK_SIZE
	.align		4
.L_30:
        /*028c*/ 	.byte	0x04, 0x1e
        /*028e*/ 	.short	(.L_32 - .L_31)
.L_31:
        /*0290*/ 	.word	0x00000000


	//----- nvinfo : EIATTR_CBANK_PARAM_SIZE
	.align		4
.L_32:
        /*0294*/ 	.byte	0x03, 0x19
        /*0296*/ 	.short	0x03f0


	//----- nvinfo : EIATTR_PARAM_CBANK
	.align		4
        /*0298*/ 	.byte	0x04, 0x0a
        /*029a*/ 	.short	(.L_34 - .L_33)
	.align		4
.L_33:
        /*029c*/ 	.word	index@(.nv.constant0._ZN7cutlass13device_kernelINS_4conv6kernel13ConvUniversalINS1_16ConvProblemShapeILNS1_8OperatorE2ELi2EEENS1_10collective14CollectiveConvINS1_46MainloopSm90TmaGmmaWarpSpecializedImplicitGemmILS5_2ELi9ELi2EN4cute5tupleIJNSA_1CILi1EEESD_SD_EEENS1_36KernelImplicitTmaWarpSpecializedSm90ELi1EEENSB_IJNSC_ILi64EEENSB_IJNSC_ILi128EEEEEENSB_IJSH_EEEEEENS_6half_tESM_NSA_8TiledMMAINSA_8MMA_AtomIJNSA_4SM904GMMA26MMA_64x128x16_F32F16F16_SSILNSQ_5MajorE1ELSS_1ELNSQ_7ScaleInE1ELST_1EEEEEENSA_6LayoutISE_NSB_IJNSC_ILi0EEESX_SX_EEEEENSB_IJNSA_10UnderscoreES10_S10_EEEEENS7_6detail26Sm90ImplicitGemmTileTraitsINSA_13SM90_TMA_LOADENSA_14ComposedLayoutINSA_7SwizzleILi3ELi4ELi3EEENSA_18smem_ptr_flag_bitsILi16EEENSW_INSB_IJNSB_IJSH_SD_EEENSB_IJNSC_ILi8EEES1C_EEENSB_IJSD_NSC_ILi9EEEEEEEEENSB_IJNSB_IJSD_SX_EEENSB_IJSH_NSC_ILi512EEEEEENSB_IJSX_NSC_ILi4096EEEEEEEEEEEEEvEENS14_INSA_20SM90_TMA_LOAD_IM2COLENS16_IS18_S1A_NSW_INSB_IJNSB_IJSH_NSC_ILi2EEEEEES1D_S1F_EEENSB_IJNSB_IJSD_S1K_EEES1J_NSB_IJSX_NSC_ILi8192EEEEEEEEEEEEEvEEEENS_8epilogue10collective6detail29Sm90TmaWarpSpecializedAdapterINS23_15DefaultEpilogueISM_NSB_IJlNSB_IJSD_llEEESX_EEES28_NS22_6thread17LinearCombinationISM_Li1EffLNS29_9ScaleType4KindE0ELNS_15FloatRoundStyleE2ESM_EENS_4gemm15EpilogueDefaultEEEEEvvEEEEvNT_6ParamsE)
        /*02a0*/ 	.short	0x0210
        /*02a2*/ 	.short	0x03f0


	//----- nvinfo : EIATTR_SW_WAR
	.align		4
.L_34:
        /*02a4*/ 	.byte	0x04, 0x36
        /*02a6*/ 	.short	(.L_36 - .L_35)
.L_35:
        /*02a8*/ 	.word	0x00000008
.L_36:


//--------------------- .nv.callgraph             --------------------------
	.section	.nv.callgraph,"",@"SHT_CUDA_CALLGRAPH"
	.align	4
	.sectionentsize	8
	.align		4
        /*0000*/ 	.word	0x00000000
	.align		4
        /*0004*/ 	.word	0xffffffff
	.align		4
        /*0008*/ 	.word	0x00000000
	.align		4
        /*000c*/ 	.word	0xfffffffe
	.align		4
        /*0010*/ 	.word	0x00000000
	.align		4
        /*0014*/ 	.word	0xfffffffd
	.align		4
        /*0018*/ 	.word	0x00000000
	.align		4
        /*001c*/ 	.word	0xfffffffc


//--------------------- .nv.constant4             --------------------------
	.section	.nv.constant4,"a",@progbits
	.align	8
	.align		8
.nv.constant4:
        /*0000*/ 	.dword	_ZN39_INTERNAL_6f1c8df8_4_k_cu_88e8f0b9_37254cuda3std3__45__cpo5beginE
	.align		8
        /*0008*/ 	.dword	_ZN39_INTERNAL_6f1c8df8_4_k_cu_88e8f0b9_37254cuda3std3__45__cpo3endE
	.align		8
        /*0010*/ 	.dword	_ZN39_INTERNAL_6f1c8df8_4_k_cu_88e8f0b9_37254cuda3std3__45__cpo6cbeginE
	.align		8
        /*0018*/ 	.dword	_ZN39_INTERNAL_6f1c8df8_4_k_cu_88e8f0b9_37254cuda3std3__45__cpo4cendE
	.align		8
        /*0020*/ 	.dword	_ZN39_INTERNAL_6f1c8df8_4_k_cu_88e8f0b9_37254cuda3std3__441_GLOBAL__N__6f1c8df8_4_k_cu_88e8f0b9_37256ignoreE
	.align		8
        /*0028*/ 	.dword	_ZN39_INTERNAL_6f1c8df8_4_k_cu_88e8f0b9_37254cuda3std3__419piecewise_constructE
	.align		8
        /*0030*/ 	.dword	_ZN39_INTERNAL_6f1c8df8_4_k_cu_88e8f0b9_37254cuda3std3__48in_placeE
	.align		8
        /*0038*/ 	.dword	_ZN39_INTERNAL_6f1c8df8_4_k_cu_88e8f0b9_37254cuda3std6ranges3__45__cpo4swapE
	.align		8
        /*0040*/ 	.dword	_ZN39_INTERNAL_6f1c8df8_4_k_cu_88e8f0b9_37254cuda3std6ranges3__45__cpo9iter_moveE
	.align		8
        /*0048*/ 	.dword	_ZN39_INTERNAL_6f1c8df8_4_k_cu_88e8f0b9_37254cute7productE
	.align		8
        /*0050*/ 	.dword	_ZN39_INTERNAL_6f1c8df8_4_k_cu_88e8f0b9_37254cute1_E


//--------------------- .text._ZN7cutlass13device_kernelINS_4conv6kernel13ConvUniversalINS1_16ConvProblemShapeILNS1_8OperatorE2ELi2EEENS1_10collective14CollectiveConvINS1_46MainloopSm90TmaGmmaWarpSpecializedImplicitGemmILS5_2ELi9ELi2EN4cute5tupleIJNSA_1CILi1EEESD_SD_EEENS1_36KernelImplicitTmaWarpSpecializedSm90ELi1EEENSB_IJNSC_ILi64EEENSB_IJNSC_ILi128EEEEEENSB_IJSH_EEEEEENS_6half_tESM_NSA_8TiledMMAINSA_8MMA_AtomIJNSA_4SM904GMMA26MMA_64x128x16_F32F16F16_SSILNSQ_5MajorE1ELSS_1ELNSQ_7ScaleInE1ELST_1EEEEEENSA_6LayoutISE_NSB_IJNSC_ILi0EEESX_SX_EEEEENSB_IJNSA_10UnderscoreES10_S10_EEEEENS7_6detail26Sm90ImplicitGemmTileTraitsINSA_13SM90_TMA_LOADENSA_14ComposedLayoutINSA_7SwizzleILi3ELi4ELi3EEENSA_18smem_ptr_flag_bitsILi16EEENSW_INSB_IJNSB_IJSH_SD_EEENSB_IJNSC_ILi8EEES1C_EEENSB_IJSD_NSC_ILi9EEEEEEEEENSB_IJNSB_IJSD_SX_EEENSB_IJSH_NSC_ILi512EEEEEENSB_IJSX_NSC_ILi4096EEEEEEEEEEEEEvEENS14_INSA_20SM90_TMA_LOAD_IM2COLENS16_IS18_S1A_NSW_INSB_IJNSB_IJSH_NSC_ILi2EEEEEES1D_S1F_EEENSB_IJNSB_IJSD_S1K_EEES1J_NSB_IJSX_NSC_ILi8192EEEEEEEEEEEEEvEEEENS_8epilogue10collective6detail29Sm90TmaWarpSpecializedAdapterINS23_15DefaultEpilogueISM_NSB_IJlNSB_IJSD_llEEESX_EEES28_NS22_6thread17LinearCombinationISM_Li1EffLNS29_9ScaleType4KindE0ELNS_15FloatRoundStyleE2ESM_EENS_4gemm15EpilogueDefaultEEEEEvvEEEEvNT_6ParamsE --------------------------
	.section	.text._ZN7cutlass13device_kernelINS_4conv6kernel13ConvUniversalINS1_16ConvProblemShapeILNS1_8OperatorE2ELi2EEENS1_10collective14CollectiveConvINS1_46MainloopSm90TmaGmmaWarpSpecializedImplicitGemmILS5_2ELi9ELi2EN4cute5tupleIJNSA_1CILi1EEESD_SD_EEENS1_36KernelImplicitTmaWarpSpecializedSm90ELi1EEENSB_IJNSC_ILi64EEENSB_IJNSC_ILi128EEEEEENSB_IJSH_EEEEEENS_6half_tESM_NSA_8TiledMMAINSA_8MMA_AtomIJNSA_4SM904GMMA26MMA_64x128x16_F32F16F16_SSILNSQ_5MajorE1ELSS_1ELNSQ_7ScaleInE1ELST_1EEEEEENSA_6LayoutISE_NSB_IJNSC_ILi0EEESX_SX_EEEEENSB_IJNSA_10UnderscoreES10_S10_EEEEENS7_6detail26Sm90ImplicitGemmTileTraitsINSA_13SM90_TMA_LOADENSA_14ComposedLayoutINSA_7SwizzleILi3ELi4ELi3EEENSA_18smem_ptr_flag_bitsILi16EEENSW_INSB_IJNSB_IJSH_SD_EEENSB_IJNSC_ILi8EEES1C_EEENSB_IJSD_NSC_ILi9EEEEEEEEENSB_IJNSB_IJSD_SX_EEENSB_IJSH_NSC_ILi512EEEEEENSB_IJSX_NSC_ILi4096EEEEEEEEEEEEEvEENS14_INSA_20SM90_TMA_LOAD_IM2COLENS16_IS18_S1A_NSW_INSB_IJNSB_IJSH_NSC_ILi2EEEEEES1D_S1F_EEENSB_IJNSB_IJSD_S1K_EEES1J_NSB_IJSX_NSC_ILi8192EEEEEEEEEEEEEvEEEENS_8epilogue10collective6detail29Sm90TmaWarpSpecializedAdapterINS23_15DefaultEpilogueISM_NSB_IJlNSB_IJSD_llEEESX_EEES28_NS22_6thread17LinearCombinationISM_Li1EffLNS29_9ScaleType4KindE0ELNS_15FloatRoundStyleE2ESM_EENS_4gemm15EpilogueDefaultEEEEEvvEEEEvNT_6ParamsE,"ax",@progbits
	.align	128
.text._ZN7cutlass13device_kernelINS_4conv6kernel13ConvUniversalINS1_16ConvProblemShapeILNS1_8OperatorE2ELi2EEENS1_10collective14CollectiveConvINS1_46MainloopSm90TmaGmmaWarpSpecializedImplicitGemmILS5_2ELi9ELi2EN4cute5tupleIJNSA_1CILi1EEESD_SD_EEENS1_36KernelImplicitTmaWarpSpecializedSm90ELi1EEENSB_IJNSC_ILi64EEENSB_IJNSC_ILi128EEEEEENSB_IJSH_EEEEEENS_6half_tESM_NSA_8TiledMMAINSA_8MMA_AtomIJNSA_4SM904GMMA26MMA_64x128x16_F32F16F16_SSILNSQ_5MajorE1ELSS_1ELNSQ_7ScaleInE1ELST_1EEEEEENSA_6LayoutISE_NSB_IJNSC_ILi0EEESX_SX_EEEEENSB_IJNSA_10UnderscoreES10_S10_EEEEENS7_6detail26Sm90ImplicitGemmTileTraitsINSA_13SM90_TMA_LOADENSA_14ComposedLayoutINSA_7SwizzleILi3ELi4ELi3EEENSA_18smem_ptr_flag_bitsILi16EEENSW_INSB_IJNSB_IJSH_SD_EEENSB_IJNSC_ILi8EEES1C_EEENSB_IJSD_NSC_ILi9EEEEEEEEENSB_IJNSB_IJSD_SX_EEENSB_IJSH_NSC_ILi512EEEEEENSB_IJSX_NSC_ILi4096EEEEEEEEEEEEEvEENS14_INSA_20SM90_TMA_LOAD_IM2COLENS16_IS18_S1A_NSW_INSB_IJNSB_IJSH_NSC_ILi2EEEEEES1D_S1F_EEENSB_IJNSB_IJSD_S1K_EEES1J_NSB_IJSX_NSC_ILi8192EEEEEEEEEEEEEvEEEENS_8epilogue10collective6detail29Sm90TmaWarpSpecializedAdapterINS23_15DefaultEpilogueISM_NSB_IJlNSB_IJSD_llEEESX_EEES28_NS22_6thread17LinearCombinationISM_Li1EffLNS29_9ScaleType4KindE0ELNS_15FloatRoundStyleE2ESM_EENS_4gemm15EpilogueDefaultEEEEEvvEEEEvNT_6ParamsE:
        .type           _ZN7cutlass13device_kernelINS_4conv6kernel13ConvUniversalINS1_16ConvProblemShapeILNS1_8OperatorE2ELi2EEENS1_10collective14CollectiveConvINS1_46MainloopSm90TmaGmmaWarpSpecializedImplicitGemmILS5_2ELi9ELi2EN4cute5tupleIJNSA_1CILi1EEESD_SD_EEENS1_36KernelImplicitTmaWarpSpecializedSm90ELi1EEENSB_IJNSC_ILi64EEENSB_IJNSC_ILi128EEEEEENSB_IJSH_EEEEEENS_6half_tESM_NSA_8TiledMMAINSA_8MMA_AtomIJNSA_4SM904GMMA26MMA_64x128x16_F32F16F16_SSILNSQ_5MajorE1ELSS_1ELNSQ_7ScaleInE1ELST_1EEEEEENSA_6LayoutISE_NSB_IJNSC_ILi0EEESX_SX_EEEEENSB_IJNSA_10UnderscoreES10_S10_EEEEENS7_6detail26Sm90ImplicitGemmTileTraitsINSA_13SM90_TMA_LOADENSA_14ComposedLayoutINSA_7SwizzleILi3ELi4ELi3EEENSA_18smem_ptr_flag_bitsILi16EEENSW_INSB_IJNSB_IJSH_SD_EEENSB_IJNSC_ILi8EEES1C_EEENSB_IJSD_NSC_ILi9EEEEEEEEENSB_IJNSB_IJSD_SX_EEENSB_IJSH_NSC_ILi512EEEEEENSB_IJSX_NSC_ILi4096EEEEEEEEEEEEEvEENS14_INSA_20SM90_TMA_LOAD_IM2COLENS16_IS18_S1A_NSW_INSB_IJNSB_IJSH_NSC_ILi2EEEEEES1D_S1F_EEENSB_IJNSB_IJSD_S1K_EEES1J_NSB_IJSX_NSC_ILi8192EEEEEEEEEEEEEvEEEENS_8epilogue10collective6detail29Sm90TmaWarpSpecializedAdapterINS23_15DefaultEpilogueISM_NSB_IJlNSB_IJSD_llEEESX_EEES28_NS22_6thread17LinearCombinationISM_Li1EffLNS29_9ScaleType4KindE0ELNS_15FloatRoundStyleE2ESM_EENS_4gemm15EpilogueDefaultEEEEEvvEEEEvNT_6ParamsE,@function
        .size           _ZN7cutlass13device_kernelINS_4conv6kernel13ConvUniversalINS1_16ConvProblemShapeILNS1_8OperatorE2ELi2EEENS1_10collective14CollectiveConvINS1_46MainloopSm90TmaGmmaWarpSpecializedImplicitGemmILS5_2ELi9ELi2EN4cute5tupleIJNSA_1CILi1EEESD_SD_EEENS1_36KernelImplicitTmaWarpSpecializedSm90ELi1EEENSB_IJNSC_ILi64EEENSB_IJNSC_ILi128EEEEEENSB_IJSH_EEEEEENS_6half_tESM_NSA_8TiledMMAINSA_8MMA_AtomIJNSA_4SM904GMMA26MMA_64x128x16_F32F16F16_SSILNSQ_5MajorE1ELSS_1ELNSQ_7ScaleInE1ELST_1EEEEEENSA_6LayoutISE_NSB_IJNSC_ILi0EEESX_SX_EEEEENSB_IJNSA_10UnderscoreES10_S10_EEEEENS7_6detail26Sm90ImplicitGemmTileTraitsINSA_13SM90_TMA_LOADENSA_14ComposedLayoutINSA_7SwizzleILi3ELi4ELi3EEENSA_18smem_ptr_flag_bitsILi16EEENSW_INSB_IJNSB_IJSH_SD_EEENSB_IJNSC_ILi8EEES1C_EEENSB_IJSD_NSC_ILi9EEEEEEEEENSB_IJNSB_IJSD_SX_EEENSB_IJSH_NSC_ILi512EEEEEENSB_IJSX_NSC_ILi4096EEEEEEEEEEEEEvEENS14_INSA_20SM90_TMA_LOAD_IM2COLENS16_IS18_S1A_NSW_INSB_IJNSB_IJSH_NSC_ILi2EEEEEES1D_S1F_EEENSB_IJNSB_IJSD_S1K_EEES1J_NSB_IJSX_NSC_ILi8192EEEEEEEEEEEEEvEEEENS_8epilogue10collective6detail29Sm90TmaWarpSpecializedAdapterINS23_15DefaultEpilogueISM_NSB_IJlNSB_IJSD_llEEESX_EEES28_NS22_6thread17LinearCombinationISM_Li1EffLNS29_9ScaleType4KindE0ELNS_15FloatRoundStyleE2ESM_EENS_4gemm15EpilogueDefaultEEEEEvvEEEEvNT_6ParamsE,(.L_x_163 - _ZN7cutlass13device_kernelINS_4conv6kernel13ConvUniversalINS1_16ConvProblemShapeILNS1_8OperatorE2ELi2EEENS1_10collective14CollectiveConvINS1_46MainloopSm90TmaGmmaWarpSpecializedImplicitGemmILS5_2ELi9ELi2EN4cute5tupleIJNSA_1CILi1EEESD_SD_EEENS1_36KernelImplicitTmaWarpSpecializedSm90ELi1EEENSB_IJNSC_ILi64EEENSB_IJNSC_ILi128EEEEEENSB_IJSH_EEEEEENS_6half_tESM_NSA_8TiledMMAINSA_8MMA_AtomIJNSA_4SM904GMMA26MMA_64x128x16_F32F16F16_SSILNSQ_5MajorE1ELSS_1ELNSQ_7ScaleInE1ELST_1EEEEEENSA_6LayoutISE_NSB_IJNSC_ILi0EEESX_SX_EEEEENSB_IJNSA_10UnderscoreES10_S10_EEEEENS7_6detail26Sm90ImplicitGemmTileTraitsINSA_13SM90_TMA_LOADENSA_14ComposedLayoutINSA_7SwizzleILi3ELi4ELi3EEENSA_18smem_ptr_flag_bitsILi16EEENSW_INSB_IJNSB_IJSH_SD_EEENSB_IJNSC_ILi8EEES1C_EEENSB_IJSD_NSC_ILi9EEEEEEEEENSB_IJNSB_IJSD_SX_EEENSB_IJSH_NSC_ILi512EEEEEENSB_IJSX_NSC_ILi4096EEEEEEEEEEEEEvEENS14_INSA_20SM90_TMA_LOAD_IM2COLENS16_IS18_S1A_NSW_INSB_IJNSB_IJSH_NSC_ILi2EEEEEES1D_S1F_EEENSB_IJNSB_IJSD_S1K_EEES1J_NSB_IJSX_NSC_ILi8192EEEEEEEEEEEEEvEEEENS_8epilogue10collective6detail29Sm90TmaWarpSpecializedAdapterINS23_15DefaultEpilogueISM_NSB_IJlNSB_IJSD_llEEESX_EEES28_NS22_6thread17LinearCombinationISM_Li1EffLNS29_9ScaleType4KindE0ELNS_15FloatRoundStyleE2ESM_EENS_4gemm15EpilogueDefaultEEEEEvvEEEEvNT_6ParamsE)
        .other          _ZN7cutlass13device_kernelINS_4conv6kernel13ConvUniversalINS1_16ConvProblemShapeILNS1_8OperatorE2ELi2EEENS1_10collective14CollectiveConvINS1_46MainloopSm90TmaGmmaWarpSpecializedImplicitGemmILS5_2ELi9ELi2EN4cute5tupleIJNSA_1CILi1EEESD_SD_EEENS1_36KernelImplicitTmaWarpSpecializedSm90ELi1EEENSB_IJNSC_ILi64EEENSB_IJNSC_ILi128EEEEEENSB_IJSH_EEEEEENS_6half_tESM_NSA_8TiledMMAINSA_8MMA_AtomIJNSA_4SM904GMMA26MMA_64x128x16_F32F16F16_SSILNSQ_5MajorE1ELSS_1ELNSQ_7ScaleInE1ELST_1EEEEEENSA_6LayoutISE_NSB_IJNSC_ILi0EEESX_SX_EEEEENSB_IJNSA_10UnderscoreES10_S10_EEEEENS7_6detail26Sm90ImplicitGemmTileTraitsINSA_13SM90_TMA_LOADENSA_14ComposedLayoutINSA_7SwizzleILi3ELi4ELi3EEENSA_18smem_ptr_flag_bitsILi16EEENSW_INSB_IJNSB_IJSH_SD_EEENSB_IJNSC_ILi8EEES1C_EEENSB_IJSD_NSC_ILi9EEEEEEEEENSB_IJNSB_IJSD_SX_EEENSB_IJSH_NSC_ILi512EEEEEENSB_IJSX_NSC_ILi4096EEEEEEEEEEEEEvEENS14_INSA_20SM90_TMA_LOAD_IM2COLENS16_IS18_S1A_NSW_INSB_IJNSB_IJSH_NSC_ILi2EEEEEES1D_S1F_EEENSB_IJNSB_IJSD_S1K_EEES1J_NSB_IJSX_NSC_ILi8192EEEEEEEEEEEEEvEEEENS_8epilogue10collective6detail29Sm90TmaWarpSpecializedAdapterINS23_15DefaultEpilogueISM_NSB_IJlNSB_IJSD_llEEESX_EEES28_NS22_6thread17LinearCombinationISM_Li1EffLNS29_9ScaleType4KindE0ELNS_15FloatRoundStyleE2ESM_EENS_4gemm15EpilogueDefaultEEEEEvvEEEEvNT_6ParamsE,@"STO_CUDA_ENTRY STV_DEFAULT"
_ZN7cutlass13device_kernelINS_4conv6kernel13ConvUniversalINS1_16ConvProblemShapeILNS1_8OperatorE2ELi2EEENS1_10collective14CollectiveConvINS1_46MainloopSm90TmaGmmaWarpSpecializedImplicitGemmILS5_2ELi9ELi2EN4cute5tupleIJNSA_1CILi1EEESD_SD_EEENS1_36KernelImplicitTmaWarpSpecializedSm90ELi1EEENSB_IJNSC_ILi64EEENSB_IJNSC_ILi128EEEEEENSB_IJSH_EEEEEENS_6half_tESM_NSA_8TiledMMAINSA_8MMA_AtomIJNSA_4SM904GMMA26MMA_64x128x16_F32F16F16_SSILNSQ_5MajorE1ELSS_1ELNSQ_7ScaleInE1ELST_1EEEEEENSA_6LayoutISE_NSB_IJNSC_ILi0EEESX_SX_EEEEENSB_IJNSA_10UnderscoreES10_S10_EEEEENS7_6detail26Sm90ImplicitGemmTileTraitsINSA_13SM90_TMA_LOADENSA_14ComposedLayoutINSA_7SwizzleILi3ELi4ELi3EEENSA_18smem_ptr_flag_bitsILi16EEENSW_INSB_IJNSB_IJSH_SD_EEENSB_IJNSC_ILi8EEES1C_EEENSB_IJSD_NSC_ILi9EEEEEEEEENSB_IJNSB_IJSD_SX_EEENSB_IJSH_NSC_ILi512EEEEEENSB_IJSX_NSC_ILi4096EEEEEEEEEEEEEvEENS14_INSA_20SM90_TMA_LOAD_IM2COLENS16_IS18_S1A_NSW_INSB_IJNSB_IJSH_NSC_ILi2EEEEEES1D_S1F_EEENSB_IJNSB_IJSD_S1K_EEES1J_NSB_IJSX_NSC_ILi8192EEEEEEEEEEEEEvEEEENS_8epilogue10collective6detail29Sm90TmaWarpSpecializedAdapterINS23_15DefaultEpilogueISM_NSB_IJlNSB_IJSD_llEEESX_EEES28_NS22_6thread17LinearCombinationISM_Li1EffLNS29_9ScaleType4KindE0ELNS_15FloatRoundStyleE2ESM_EENS_4gemm15EpilogueDefaultEEEEEvvEEEEvNT_6ParamsE:
[----:B------:R-:W-:Y:S01]  /*0000*/  LDC R1, c[0x0][0x28] ;  /* 0x00000a00ff017b82 */ /* 0x000fe20000000800 */
[----:B------:R-:W0:Y:S01]  /*0010*/  S2R R12, SR_TID.X ;  /* 0x00000000000c7919 */ /* 0x000e220000002100 */
[----:B------:R-:W-:Y:S01]  /*0020*/  ELECT P0, URZ, PT ;  /* 0x00000000003f782f */ /* 0x000fe20003800000 */
[----:B------:R-:W-:Y:S01]  /*0030*/  BSSY B0, `(.L_x_0) ;  /* 0x000000f000007945 */ /* 0x000fe20003800000 */
[--C-:B0-----:R-:W-:Y:S02]  /*0040*/  SHF.R.U32.HI R0, RZ, 0x5, R12.reuse ;  /* 0x00000005ff007819 */ /* 0x101fe4000001160c */
[----:B------:R-:W-:-:S03]  /*0050*/  SHF.R.U32.HI R3, RZ, 0x7, R12 ;  /* 0x00000007ff037819 */ /* 0x000fc6000001160c */
[----:B------:R-:W0:Y:S04]  /*0060*/  SHFL.IDX PT, R2, R0, RZ, 0x1f ;  /* 0x00001fff00027589 */ /* 0x000e2800000e0000 */
[----:B------:R1:W2:Y:S01]  /*0070*/  SHFL.IDX PT, R10, R3, RZ, 0x1f ;  /* 0x00001fff030a7589 */ /* 0x0002a200000e0000 */
[----:B0-----:R-:W-:-:S13]  /*0080*/  ISETP.NE.OR P0, PT, R2, RZ, !P0 ;  /* 0x000000ff0200720c */ /* 0x001fda0004705670 */
[----:B-12---:R-:W-:Y:S05]  /*0090*/  @P0 BRA `(.L_x_1) ;  /* 0x0000000000200947 */ /* 0x006fea0003800000 */
[----:B------:R-:W-:Y:S02]  /*00a0*/  ULDC.64 UR4, c[0x0][0x198] ;  /* 0x0000660000047ab9 */ /* 0x000fe40000000a00 */
[----:B------:R-:W-:Y:S02]  /*00b0*/  UIADD3 UR6, UP0, UR4, 0xf0, URZ ;  /* 0x000000f004067890 */ /* 0x000fe4000ff1e03f */
[----:B------:R-:W-:Y:S02]  /*00c0*/  UIADD3 UR4, UP1, UR4, 0x1f0, URZ ;  /* 0x000001f004047890 */ /* 0x000fe4000ff3e03f */
[----:B------:R-:W-:Y:S02]  /*00d0*/  UIADD3.X UR7, URZ, UR5, URZ, UP0, !UPT ;  /* 0x000000053f077290 */ /* 0x000fe400087fe43f */
[----:B------:R-:W-:-:S07]  /*00e0*/  UIADD3.X UR5, URZ, UR5, URZ, UP1, !UPT ;  /* 0x000000053f057290 */ /* 0x000fce0008ffe43f */
[----:B------:R0:W-:Y:S02]  /*00f0*/  UTMACCTL.PF [UR6] ;  /* 0x00000000060079b9 */ /* 0x0001e40008040000 */
[----:B------:R0:W-:Y:S02]  /*0100*/  UTMACCTL.PF [UR4] ;  /* 0x00000000040079b9 */ /* 0x0001e40008040000 */
[----:B0-----:R-:W-:Y:S01]  /*0110*/  NOP ;  /* 0x0000000000007918 */ /* 0x001fe20000000000 */
.L_x_1:
[----:B------:R-:W-:Y:S05]  /*0120*/  BSYNC B0 ;  /* 0x0000000000007941 */ /* 0x000fea0003800000 */
.L_x_0:
[----:B------:R-:W0:Y:S01]  /*0130*/  SHFL.IDX PT, R0, R0, RZ, 0x1f ;  /* 0x00001fff00007589 */ /* 0x000e2200000e0000 */
[----:B------:R-:W-:-:S04]  /*0140*/  SHF.R.S32.HI R3, RZ, 0x1f, R2 ;  /* 0x0000001fff037819 */ /* 0x000fc80000011402 */
[----:B------:R-:W-:Y:S02]  /*0150*/  LEA.HI R3, R3, R2, RZ, 0x2 ;  /* 0x0000000203037211 */ /* 0x000fe400078f10ff */
[----:B0-----:R-:W-:-:S13]  /*0160*/  ISETP.NE.AND P0, PT, R0, RZ, PT ;  /* 0x000000ff0000720c */ /* 0x001fda0003f05270 */
[----:B------:R-:W-:Y:S05]  /*0170*/  @P0 BRA `(.L_x_2) ;  /* 0x00000000008c0947 */ /* 0x000fea0003800000 */
[----:B------:R-:W-:Y:S01]  /*0180*/  ELECT P0, URZ, PT ;  /* 0x00000000003f782f */ /* 0x000fe20003800000 */
[----:B------:R-:W-:-:S12]  /*0190*/  BSSY B0, `(.L_x_2) ;  /* 0x0000021000007945 */ /* 0x000fd80003800000 */
[----:B------:R-:W-:Y:S05]  /*01a0*/  @!P0 BRA `(.L_x_3) ;  /* 0x00000000007c8947 */ /* 0x000fea0003800000 */
[----:B------:R-:W0:Y:S01]  /*01b0*/  S2UR UR8, SR_CgaCtaId ;  /* 0x00000000000879c3 */ /* 0x000e220000008800 */
[----:B------:R-:W-:Y:S01]  /*01c0*/  UMOV UR4, 0x400 ;  /* 0x0000040000047882 */ /* 0x000fe20000000000 */
[----:B------:R-:W-:Y:S01]  /*01d0*/  UMOV UR5, 0x1 ;  /* 0x0000000100057882 */ /* 0x000fe20000000000 */
[----:B------:R-:W-:Y:S02]  /*01e0*/  UMOV UR6, 0x80 ;  /* 0x0000008000067882 */ /* 0x000fe40000000000 */
[----:B------:R-:W-:-:S04]  /*01f0*/  UIADD3 UR6, -UR6, 0x100000, URZ ;  /* 0x0010000006067890 */ /* 0x000fc8000fffe13f */
[----:B------:R-:W-:Y:S02]  /*0200*/  USHF.L.U32 UR7, UR6, 0xb, URZ ;  /* 0x0000000b06077899 */ /* 0x000fe4000800063f */
[----:B------:R-:W-:Y:S02]  /*0210*/  USHF.L.U32 UR6, UR6, 0x1, URZ ;  /* 0x0000000106067899 */ /* 0x000fe4000800063f */
[----:B0-----:R-:W-:Y:S02]  /*0220*/  ULEA UR8, UR8, UR4, 0x18 ;  /* 0x0000000408087291 */ /* 0x001fe4000f8ec03f */
[----:B------:R-:W-:-:S04]  /*0230*/  UIADD3 UR4, -UR5, 0x100000, URZ ;  /* 0x0010000005047890 */ /* 0x000fc8000fffe13f */
[----:B------:R-:W-:Y:S02]  /*0240*/  USHF.L.U32 UR5, UR4, 0xb, URZ ;  /* 0x0000000b04057899 */ /* 0x000fe4000800063f */
[----:B------:R-:W-:Y:S01]  /*0250*/  USHF.L.U32 UR4, UR4, 0x1, URZ ;  /* 0x0000000104047899 */ /* 0x000fe2000800063f */
[----:B------:R-:W0:Y:S11]  /*0260*/  FENCE.VIEW.ASYNC.S ;  /* 0x00000000000073c6 */ /* 0x000e360000000000 */
[----:B0-----:R0:W1:Y:S01]  /*0270*/  SYNCS.EXCH.64 URZ, [UR8+0x36000], UR4 ;  /* 0x03600004083f75b2 */ /* 0x0010620008000100 */
[----:B------:R0:W2:Y:S01]  /*0280*/  SYNCS.EXCH.64 URZ, [UR8+0x36048], UR6 ;  /* 0x03604806083f75b2 */ /* 0x0000a20008000100 */
[----:B------:R0:W3:Y:S01]  /*0290*/  SYNCS.EXCH.64 URZ, [UR8+0x36008], UR4 ;  /* 0x03600804083f75b2 */ /* 0x0000e20008000100 */
[----:B------:R0:W4:Y:S01]  /*02a0*/  SYNCS.EXCH.64 URZ, [UR8+0x36050], UR6 ;  /* 0x03605006083f75b2 */ /* 0x0001220008000100 */
[----:B------:R0:W0:Y:S01]  /*02b0*/  SYNCS.EXCH.64 URZ, [UR8+0x36010], UR4 ;  /* 0x03601004083f75b2 */ /* 0x0000220008000100 */
        /* <DEDUP_REMOVED lines=13> */
[----:B------:R-:W-:Y:S01]  /*0390*/  NOP ;  /* 0x0000000000007918 */ /* 0x000fe20000000000 */
.L_x_3:
[----:B0-----:R-:W-:Y:S05]  /*03a0*/  BSYNC B0 ;  /* 0x0000000000007941 */ /* 0x001fea0003800000 */
.L_x_2:
[----:B------:R-:W-:Y:S01]  /*03b0*/  ULDC.64 UR4, c[0x0][0x598] ;  /* 0x0001660000047ab9 */ /* 0x000fe20000000a00 */
[----:B------:R-:W-:Y:S01]  /*03c0*/  LOP3.LUT R3, R3, 0xfffffffc, RZ, 0xc0, !PT ;  /* 0xfffffffc03037812 */ /* 0x000fe200078ec0ff */
[----:B------:R-:W-:Y:S01]  /*03d0*/  NOP ;  /* 0x0000000000007918 */ /* 0x000fe20000000000 */
[----:B------:R-:W-:Y:S01]  /*03e0*/  ISETP.NE.U32.AND P0, PT, RZ, UR4, PT ;  /* 0x00000004ff007c0c */ /* 0x000fe2000bf05070 */
[----:B------:R-:W-:Y:S01]  /*03f0*/  NOP ;  /* 0x0000000000007918 */ /* 0x000fe20000000000 */
[----:B-1234-:R-:W-:Y:S01]  /*0400*/  BAR.SYNC.DEFER_BLOCKING 0x0 ;  /* 0x0000000000007b1d */ /* 0x01efe20000010000 */
[----:B------:R-:W-:Y:S01]  /*0410*/  IMAD.IADD R3, R2, 0x1, -R3 ;  /* 0x0000000102037824 */ /* 0x000fe200078e0a03 */
[----:B------:R-:W-:Y:S02]  /*0420*/  ISETP.NE.AND.EX P0, PT, RZ, UR5, PT, P0 ;  /* 0x00000005ff007c0c */ /* 0x000fe4000bf05300 */
[C---:B------:R-:W-:Y:S02]  /*0430*/  ISETP.NE.AND P2, PT, R10.reuse, 0x1, PT ;  /* 0x000000010a00780c */ /* 0x040fe40003f45270 */
[----:B------:R-:W-:Y:S01]  /*0440*/  LOP3.LUT P1, RZ, R10, R3, RZ, 0xfc, !PT ;  /* 0x000000030aff7212 */ /* 0x000fe2000782fcff */
[----:B------:R-:W-:-:S03]  /*0450*/  ULDC.64 UR12, c[0x0][0x208] ;  /* 0x00008200000c7ab9 */ /* 0x000fc60000000a00 */
[----:B------:R-:W-:-:S04]  /*0460*/  SEL R2, RZ, 0x1, P1 ;  /* 0x00000001ff027807 */ /* 0x000fc80000800000 */
[----:B------:R-:W-:Y:S01]  /*0470*/  SEL R2, R2, 0x2, P2 ;  /* 0x0000000202027807 */ /* 0x000fe20001000000 */
[----:B------:R-:W-:Y:S06]  /*0480*/  @!P0 BRA `(.L_x_4) ;  /* 0x00000000001c8947 */ /* 0x000fec0003800000 */
[----:B------:R-:W0:Y:S02]  /*0490*/  LDC.64 R4, c[0x0][0x598] ;  /* 0x00016600ff047b82 */ /* 0x000e240000000a00 */
[----:B0-----:R-:W2:Y:S02]  /*04a0*/  LDG.E.64 R4, desc[UR12][R4.64] ;  /* 0x0000000c04047981 */ /* 0x001ea4000c1e1b00 */
[----:B--2---:R-:W-:-:S04]  /*04b0*/  ISETP.NE.U32.AND P0, PT, R4, RZ, PT ;  /* 0x000000ff0400720c */ /* 0x004fc80003f05070 */
[----:B------:R-:W-:-:S13]  /*04c0*/  ISETP.NE.AND.EX P0, PT, R5, RZ, PT, P0 ;  /* 0x000000ff0500720c */ /* 0x000fda0003f05300 */
[----:B------:R-:W-:Y:S05]  /*04d0*/  @!P0 BRA `(.L_x_4) ;  /* 0x0000000000088947 */ /* 0x000fea0003800000 */
[----:B------:R2:W5:Y:S01]  /*04e0*/  LD.E R0, desc[UR12][R4.64] ;  /* 0x0000000c04007980 */ /* 0x000562000c101900 */
[----:B------:R-:W-:Y:S05]  /*04f0*/  BRA `(.L_x_5) ;  /* 0x0000000000207947 */ /* 0x000fea0003800000 */
.L_x_4:
[----:B------:R-:W-:Y:S02]  /*0500*/  ULDC.64 UR4, c[0x0][0x588] ;  /* 0x0001620000047ab9 */ /* 0x000fe40000000a00 */
[----:B------:R-:W-:-:S04]  /*0510*/  ISETP.NE.U32.AND P0, PT, RZ, UR4, PT ;  /* 0x00000004ff007c0c */ /* 0x000fc8000bf05070 */
[----:B------:R-:W-:-:S13]  /*0520*/  ISETP.NE.AND.EX P0, PT, RZ, UR5, PT, P0 ;  /* 0x00000005ff007c0c */ /* 0x000fda000bf05300 */
[----:B------:R-:W-:Y:S05]  /*0530*/  @!P0 BRA `(.L_x_6) ;  /* 0x00000000000c8947 */ /* 0x000fea0003800000 */
[----:B------:R-:W0:Y:S02]  /*0540*/  LDC.64 R4, c[0x0][0x588] ;  /* 0x00016200ff047b82 */ /* 0x000e240000000a00 */
[----:B0-----:R0:W5:Y:S01]  /*0550*/  LDG.E R0, desc[UR12][R4.64] ;  /* 0x0000000c04007981 */ /* 0x001162000c1e1900 */
[----:B------:R-:W-:Y:S05]  /*0560*/  BRA `(.L_x_5) ;  /* 0x0000000000047947 */ /* 0x000fea0003800000 */
.L_x_6:
[----:B------:R-:W1:Y:S02]  /*0570*/  LDC R0, c[0x0][0x580] ;  /* 0x00016000ff007b82 */ /* 0x000e640000000800 */
.L_x_5:
[----:B------:R-:W-:Y:S02]  /*0580*/  ULDC.64 UR4, c[0x0][0x5a0] ;  /* 0x0001680000047ab9 */ /* 0x000fe40000000a00 */
[----:B------:R-:W-:-:S04]  /*0590*/  ISETP.NE.U32.AND P0, PT, RZ, UR4, PT ;  /* 0x00000004ff007c0c */ /* 0x000fc8000bf05070 */
[----:B------:R-:W-:-:S13]  /*05a0*/  ISETP.NE.AND.EX P0, PT, RZ, UR5, PT, P0 ;  /* 0x00000005ff007c0c */ /* 0x000fda000bf05300 */
[----:B------:R-:W-:Y:S05]  /*05b0*/  @!P0 BRA `(.L_x_7) ;  /* 0x00000000001c8947 */ /* 0x000fea0003800000 */
[----:B0-2---:R-:W0:Y:S02]  /*05c0*/  LDC.64 R4, c[0x0][0x5a0] ;  /* 0x00016800ff047b82 */ /* 0x005e240000000a00 */
[----:B0-----:R-:W2:Y:S02]  /*05d0*/  LDG.E.64 R4, desc[UR12][R4.64] ;  /* 0x0000000c04047981 */ /* 0x001ea4000c1e1b00 */
[----:B--2---:R-:W-:-:S04]  /*05e0*/  ISETP.NE.U32.AND P0, PT, R4, RZ, PT ;  /* 0x000000ff0400720c */ /* 0x004fc80003f05070 */
[----:B------:R-:W-:-:S13]  /*05f0*/  ISETP.NE.AND.EX P0, PT, R5, RZ, PT, P0 ;  /* 0x000000ff0500720c */ /* 0x000fda0003f05300 */
[----:B------:R-:W-:Y:S05]  /*0600*/  @!P0 BRA `(.L_x_7) ;  /* 0x0000000000088947 */ /* 0x000fea0003800000 */
[----:B------:R0:W5:Y:S01]  /*0610*/  LD.E R6, desc[UR12][R4.64] ;  /* 0x0000000c04067980 */ /* 0x000162000c101900 */
[----:B------:R-:W-:Y:S05]  /*0620*/  BRA `(.L_x_8) ;  /* 0x0000000000207947 */ /* 0x000fea0003800000 */
.L_x_7:
[----:B------:R-:W-:Y:S02]  /*0630*/  ULDC.64 UR4, c[0x0][0x590] ;  /* 0x0001640000047ab9 */ /* 0x000fe40000000a00 */
[----:B------:R-:W-:-:S04]  /*0640*/  ISETP.NE.U32.AND P0, PT, RZ, UR4, PT ;  /* 0x00000004ff007c0c */ /* 0x000fc8000bf05070 */
[----:B------:R-:W-:-:S13]  /*0650*/  ISETP.NE.AND.EX P0, PT, RZ, UR5, PT, P0 ;  /* 0x00000005ff007c0c */ /* 0x000fda000bf05300 */
[----:B------:R-:W-:Y:S05]  /*0660*/  @!P0 BRA `(.L_x_9) ;  /* 0x00000000000c8947 */ /* 0x000fea0003800000 */
[----:B------:R-:W3:Y:S02]  /*0670*/  LDC.64 R6, c[0x0][0x590] ;  /* 0x00016400ff067b82 */ /* 0x000ee40000000a00 */
[----:B---3--:R4:W5:Y:S01]  /*0680*/  LDG.E R6, desc[UR12][R6.64] ;  /* 0x0000000c06067981 */ /* 0x008962000c1e1900 */
[----:B------:R-:W-:Y:S05]  /*0690*/  BRA `(.L_x_8) ;  /* 0x0000000000047947 */ /* 0x000fea0003800000 */
.L_x_9:
[----:B------:R-:W3:Y:S02]  /*06a0*/  LDC R6, c[0x0][0x584] ;  /* 0x00016100ff067b82 */ /* 0x000ee40000000800 */
.L_x_8:
[----:B0-2---:R-:W0:Y:S01]  /*06b0*/  LDC R4, c[0x0][0x4c0] ;  /* 0x00013000ff047b82 */ /* 0x005e220000000800 */
[----:B------:R-:W2:Y:S07]  /*06c0*/  S2R R14, SR_CTAID.Y ;  /* 0x00000000000e7919 */ /* 0x000eae0000002600 */
[----:B------:R-:W1:Y:S01]  /*06d0*/  LDC R15, c[0x0][0x4c4] ;  /* 0x00013100ff0f7b82 */ /* 0x000e620000000800 */
[----:B0-----:R-:W-:-:S05]  /*06e0*/  VIADD R4, R4, 0x7f ;  /* 0x0000007f04047836 */ /* 0x001fca0000000000 */
[----:B------:R-:W-:Y:S02]  /*06f0*/  SHF.R.S32.HI R5, RZ, 0x1f, R4 ;  /* 0x0000001fff057819 */ /* 0x000fe40000011404 */
[----:B-1----:R-:W-:Y:S02]  /*0700*/  IABS R13, R15 ;  /* 0x0000000f000d7213 */ /* 0x002fe40000000000 */
[----:B------:R-:W-:-:S04]  /*0710*/  LEA.HI R5, R5, R4, RZ, 0x7 ;  /* 0x0000000405057211 */ /* 0x000fc800078f38ff */
[----:B----4-:R-:W-:-:S04]  /*0720*/  SHF.R.S32.HI R7, RZ, 0x7, R5 ;  /* 0x00000007ff077819 */ /* 0x010fc80000011405 */
[-C--:B------:R-:W-:Y:S02]  /*0730*/  IABS R16, R7.reuse ;  /* 0x0000000700107213 */ /* 0x080fe40000000000 */
[----:B------:R-:W-:Y:S02]  /*0740*/  IABS R11, R7 ;  /* 0x00000007000b7213 */ /* 0x000fe40000000000 */
[----:B------:R-:W0:Y:S03]  /*0750*/  I2F.RP R8, R16 ;  /* 0x0000001000087306 */ /* 0x000e260000209400 */
[----:B------:R-:W-:-:S05]  /*0760*/  IMAD.MOV R11, RZ, RZ, -R11 ;  /* 0x000000ffff0b7224 */ /* 0x000fca00078e0a0b */
[----:B0-----:R-:W0:Y:S02]  /*0770*/  MUFU.RCP R8, R8 ;  /* 0x0000000800087308 */ /* 0x001e240000001000 */
[----:B0-----:R-:W-:Y:S01]  /*0780*/  VIADD R4, R8, 0xffffffe ;  /* 0x0ffffffe08047836 */ /* 0x001fe20000000000 */
[----:B--2---:R-:W-:-:S05]  /*0790*/  IABS R8, R14 ;  /* 0x0000000e00087213 */ /* 0x004fca0000000000 */
[----:B------:R0:W1:Y:S02]  /*07a0*/  F2I.FTZ.U32.TRUNC.NTZ R5, R4 ;  /* 0x0000000400057305 */ /* 0x000064000021f000 */
[----:B0-----:R-:W-:Y:S02]  /*07b0*/  IMAD.MOV.U32 R4, RZ, RZ, RZ ;  /* 0x000000ffff047224 */ /* 0x001fe400078e00ff */
[----:B-1----:R-:W-:-:S04]  /*07c0*/  IMAD.MOV R9, RZ, RZ, -R5 ;  /* 0x000000ffff097224 */ /* 0x002fc800078e0a05 */
[----:B------:R-:W-:-:S04]  /*07d0*/  IMAD R9, R9, R16, RZ ;  /* 0x0000001009097224 */ /* 0x000fc800078e02ff */
[----:B------:R-:W-:Y:S02]  /*07e0*/  IMAD.HI.U32 R5, R5, R9, R4 ;  /* 0x0000000905057227 */ /* 0x000fe400078e0004 */
[----:B------:R-:W0:Y:S04]  /*07f0*/  I2F.RP R9, R13 ;  /* 0x0000000d00097306 */ /* 0x000e280000209400 */
[----:B------:R-:W-:-:S04]  /*0800*/  IMAD.HI.U32 R4, R5, R8, RZ ;  /* 0x0000000805047227 */ /* 0x000fc800078e00ff */
[----:B------:R-:W-:Y:S01]  /*0810*/  IMAD R5, R4, R11, R8 ;  /* 0x0000000b04057224 */ /* 0x000fe200078e0208 */
[----:B------:R-:W-:-:S04]  /*0820*/  LOP3.LUT R8, R14, R7, RZ, 0x3c, !PT ;  /* 0x000000070e087212 */ /* 0x000fc800078e3cff */
[----:B------:R-:W-:Y:S01]  /*0830*/  ISETP.GT.U32.AND P1, PT, R16, R5, PT ;  /* 0x000000051000720c */ /* 0x000fe20003f24070 */
[----:B0-----:R-:W0:Y:S01]  /*0840*/  MUFU.RCP R9, R9 ;  /* 0x0000000900097308 */ /* 0x001e220000001000 */
[----:B------:R-:W-:-:S11]  /*0850*/  ISETP.GE.AND P2, PT, R8, RZ, PT ;  /* 0x000000ff0800720c */ /* 0x000fd60003f46270 */
[----:B------:R-:W-:Y:S02]  /*0860*/  @!P1 IMAD.IADD R5, R5, 0x1, -R16 ;  /* 0x0000000105059824 */ /* 0x000fe400078e0a10 */
[----:B------:R-:W-:Y:S01]  /*0870*/  @!P1 VIADD R4, R4, 0x1 ;  /* 0x0000000104049836 */ /* 0x000fe20000000000 */
[----:B------:R-:W-:Y:S02]  /*0880*/  ISETP.NE.AND P1, PT, R7, RZ, PT ;  /* 0x000000ff0700720c */ /* 0x000fe40003f25270 */
[----:B------:R-:W-:Y:S01]  /*0890*/  ISETP.GE.U32.AND P0, PT, R5, R16, PT ;  /* 0x000000100500720c */ /* 0x000fe20003f06070 */
[----:B0-----:R-:W-:-:S04]  /*08a0*/  VIADD R11, R9, 0xffffffe ;  /* 0x0ffffffe090b7836 */ /* 0x001fc80000000000 */
[----:B------:R0:W1:Y:S08]  /*08b0*/  F2I.FTZ.U32.TRUNC.NTZ R5, R11 ;  /* 0x0000000b00057305 */ /* 0x000070000021f000 */
[----:B------:R-:W-:Y:S01]  /*08c0*/  @P0 VIADD R4, R4, 0x1 ;  /* 0x0000000104040836 */ /* 0x000fe20000000000 */
[----:B0-----:R-:W0:Y:S03]  /*08d0*/  LDC R11, c[0x0][0x290] ;  /* 0x0000a400ff0b7b82 */ /* 0x001e260000000800 */
[----:B------:R-:W-:-:S02]  /*08e0*/  IMAD.MOV.U32 R20, RZ, RZ, R4 ;  /* 0x000000ffff147224 */ /* 0x000fc400078e0004 */
[----:B-1----:R-:W-:Y:S02]  /*08f0*/  IMAD.MOV R4, RZ, RZ, -R5 ;  /* 0x000000ffff047224 */ /* 0x002fe400078e0a05 */
[----:B------:R-:W-:Y:S01]  /*0900*/  @!P2 IMAD.MOV R20, RZ, RZ, -R20 ;  /* 0x000000ffff14a224 */ /* 0x000fe200078e0a14 */
[----:B------:R-:W-:Y:S01]  /*0910*/  @!P1 LOP3.LUT R20, RZ, R7, RZ, 0x33, !PT ;  /* 0x00000007ff149212 */ /* 0x000fe200078e33ff */
[----:B------:R-:W-:Y:S02]  /*0920*/  IMAD R9, R4, R13, RZ ;  /* 0x0000000d04097224 */ /* 0x000fe400078e02ff */
[----:B------:R-:W-:Y:S01]  /*0930*/  IMAD.MOV.U32 R4, RZ, RZ, RZ ;  /* 0x000000ffff047224 */ /* 0x000fe200078e00ff */
[----:B------:R-:W-:-:S03]  /*0940*/  IABS R8, R20 ;  /* 0x0000001400087213 */ /* 0x000fc60000000000 */
[----:B------:R-:W-:-:S04]  /*0950*/  IMAD.HI.U32 R4, R5, R9, R4 ;  /* 0x0000000905047227 */ /* 0x000fc800078e0004 */
[----:B------:R-:W-:Y:S02]  /*0960*/  IMAD.MOV.U32 R5, RZ, RZ, R8 ;  /* 0x000000ffff057224 */ /* 0x000fe400078e0008 */
[----:B------:R-:W-:Y:S02]  /*0970*/  IMAD.MOV R9, RZ, RZ, -R20 ;  /* 0x000000ffff097224 */ /* 0x000fe400078e0a14 */
[----:B------:R-:W-:-:S04]  /*0980*/  IMAD.HI.U32 R8, R4, R5, RZ ;  /* 0x0000000504087227 */ /* 0x000fc800078e00ff */
[----:B------:R-:W-:Y:S02]  /*0990*/  IMAD.MOV R4, RZ, RZ, -R8 ;  /* 0x000000ffff047224 */ /* 0x000fe400078e0a08 */
[----:B------:R-:W-:Y:S02]  /*09a0*/  IMAD R7, R7, R9, R14 ;  /* 0x0000000907077224 */ /* 0x000fe400078e020e */
[----:B------:R-:W-:Y:S02]  /*09b0*/  IMAD R4, R13, R4, R5 ;  /* 0x000000040d047224 */ /* 0x000fe400078e0205 */
[----:B0-----:R-:W-:-:S03]  /*09c0*/  VIADD R5, R11, 0x3f ;  /* 0x0000003f0b057836 */ /* 0x001fc60000000000 */
[----:B------:R-:W-:Y:S02]  /*09d0*/  ISETP.GT.U32.AND P1, PT, R13, R4, PT ;  /* 0x000000040d00720c */ /* 0x000fe40003f24070 */
[----:B------:R-:W-:-:S04]  /*09e0*/  SHF.R.S32.HI R16, RZ, 0x1f, R5 ;  /* 0x0000001fff107819 */ /* 0x000fc80000011405 */
[----:B------:R-:W-:-:S04]  /*09f0*/  LEA.HI R16, R16, R5, RZ, 0x6 ;  /* 0x0000000510107211 */ /* 0x000fc800078f30ff */
[----:B------:R-:W-:-:S03]  /*0a00*/  SHF.R.S32.HI R16, RZ, 0x6, R16 ;  /* 0x00000006ff107819 */ /* 0x000fc60000011410 */
[----:B------:R-:W-:Y:S02]  /*0a10*/  @!P1 IMAD.IADD R4, R4, 0x1, -R13 ;  /* 0x0000000104049824 */ /* 0x000fe400078e0a0d */
[----:B------:R-:W-:Y:S01]  /*0a20*/  @!P1 VIADD R8, R8, 0x1 ;  /* 0x0000000108089836 */ /* 0x000fe20000000000 */
[----:B------:R-:W-:Y:S02]  /*0a30*/  ISETP.NE.AND P1, PT, R15, RZ, PT ;  /* 0x000000ff0f00720c */ /* 0x000fe40003f25270 */
[----:B------:R-:W-:Y:S02]  /*0a40*/  ISETP.GE.U32.AND P0, PT, R4, R13, PT ;  /* 0x0000000d0400720c */ /* 0x000fe40003f06070 */
[----:B------:R-:W-:-:S04]  /*0a50*/  LOP3.LUT R4, R20, R15, RZ, 0x3c, !PT ;  /* 0x0000000f14047212 */ /* 0x000fc800078e3cff */
[----:B------:R-:W-:Y:S02]  /*0a60*/  ISETP.GE.AND P2, PT, R4, RZ, PT ;  /* 0x000000ff0400720c */ /* 0x000fe40003f46270 */
[----:B------:R-:W0:Y:S05]  /*0a70*/  S2R R4, SR_CTAID.X ;  /* 0x0000000000047919 */ /* 0x000e2a0000002500 */
[----:B------:R-:W-:Y:S01]  /*0a80*/  @P0 VIADD R8, R8, 0x1 ;  /* 0x0000000108080836 */ /* 0x000fe20000000000 */
[----:B------:R-:W-:-:S05]  /*0a90*/  ISETP.NE.AND P0, PT, R10, RZ, PT ;  /* 0x000000ff0a00720c */ /* 0x000fca0003f05270 */
[----:B------:R-:W-:Y:S01]  /*0aa0*/  @!P2 IMAD.MOV R8, RZ, RZ, -R8 ;  /* 0x000000ffff08a224 */ /* 0x000fe200078e0a08 */
[----:B------:R-:W-:-:S05]  /*0ab0*/  @!P1 LOP3.LUT R8, RZ, R15, RZ, 0x33, !PT ;  /* 0x0000000fff089212 */ /* 0x000fca00078e33ff */
[----:B------:R-:W-:-:S04]  /*0ac0*/  IMAD.MOV R18, RZ, RZ, -R8 ;  /* 0x000000ffff127224 */ /* 0x000fc800078e0a08 */
[----:B------:R-:W-:Y:S01]  /*0ad0*/  IMAD R15, R15, R18, R20 ;  /* 0x000000120f0f7224 */ /* 0x000fe200078e0214 */
[----:B------:R-:W-:Y:S06]  /*0ae0*/  @!P0 BRA `(.L_x_10) ;  /* 0x0000005000788947 */ /* 0x000fec0003800000 */
[----:B------:R-:W-:-:S13]  /*0af0*/  ISETP.NE.AND P0, PT, R10, 0x1, PT ;  /* 0x000000010a00780c */ /* 0x000fda0003f05270 */
[----:B------:R-:W-:Y:S05]  /*0b00*/  @P0 EXIT ;  /* 0x000000000000094d */ /* 0x000fea0003800000 */
[----:B------:R-:W-:Y:S01]  /*0b10*/  ISETP.GE.AND P0, PT, R11, 0x1, PT ;  /* 0x000000010b00780c */ /* 0x000fe20003f06270 */
[----:B------:R-:W-:Y:S01]  /*0b20*/  UMOV UR4, URZ ;  /* 0x0000003f00047c82 */ /* 0x000fe20008000000 */
[----:B------:R-:W-:Y:S02]  /*0b30*/  CS2R R86, SRZ ;  /* 0x0000000000567805 */ /* 0x000fe4000001ff00 */
[----:B------:R-:W-:Y:S02]  /*0b40*/  CS2R R24, SRZ ;  /* 0x0000000000187805 */ /* 0x000fe4000001ff00 */
[----:B------:R-:W-:Y:S02]  /*0b50*/  CS2R R26, SRZ ;  /* 0x00000000001a7805 */ /* 0x000fe4000001ff00 */
[----:B------:R-:W-:Y:S02]  /*0b60*/  CS2R R28, SRZ ;  /* 0x00000000001c7805 */ /* 0x000fe4000001ff00 */
[----:B------:R-:W-:-:S02]  /*0b70*/  CS2R R30, SRZ ;  /* 0x00000000001e7805 */ /* 0x000fc4000001ff00 */
[----:B------:R-:W-:Y:S02]  /*0b80*/  CS2R R32, SRZ ;  /* 0x0000000000207805 */ /* 0x000fe4000001ff00 */
        /* <DEDUP_REMOVED lines=25> */
[----:B------:R-:W-:Y:S01]  /*0d20*/  CS2R R84, SRZ ;  /* 0x0000000000547805 */ /* 0x000fe2000001ff00 */
[----:B------:R-:W-:Y:S06]  /*0d30*/  @!P0 BRA `(.L_x_11) ;  /* 0x0000000000a48947 */ /* 0x000fec0003800000 */
[----:B------:R-:W-:-:S04]  /*0d40*/  LOP3.LUT R3, R2, 0x1, RZ, 0xfc, !PT ;  /* 0x0000000102037812 */ /* 0x000fc800078efcff */
[----:B------:R-:W-:-:S13]  /*0d50*/  ISETP.NE.AND P0, PT, R3, 0x3, PT ;  /* 0x000000030300780c */ /* 0x000fda0003f05270 */
[----:B------:R-:W-:Y:S05]  /*0d60*/  @!P0 BRA `(.L_x_12) ;  /* 0x0000000000048947 */ /* 0x000fea0003800000 */
[----:B------:R-:W-:Y:S01]  /*0d70*/  BPT.TRAP 0x1 ;  /* 0x000000040000795c */ /* 0x000fe20000300000 */
.L_x_12:
[----:B------:R-:W1:Y:S01]  /*0d80*/  S2UR UR5, SR_CgaCtaId ;  /* 0x00000000000579c3 */ /* 0x000e620000008800 */
[----:B------:R-:W-:Y:S01]  /*0d90*/  SHF.L.U32 R3, RZ, 0x1f, RZ ;  /* 0x0000001fff037819 */ /* 0x000fe200000006ff */
[----:B------:R-:W-:Y:S02]  /*0da0*/  UMOV UR4, 0x400 ;  /* 0x0000040000047882 */ /* 0x000fe40000000000 */
[----:B-1----:R-:W-:-:S12]  /*0db0*/  ULEA UR6, UR5, UR4, 0x18 ;  /* 0x0000000405067291 */ /* 0x002fd8000f8ec03f */
.L_x_13:
[----:B0-----:R-:W-:-:S04]  /*0dc0*/  IMAD.U32 R4, RZ, RZ, UR6 ;  /* 0x00000006ff047e24 */ /* 0x001fc8000f8e00ff */
[----:B------:R0:W1:Y:S03]  /*0dd0*/  SYNCS.PHASECHK.TRANS64.TRYWAIT P0, [R4+URZ+0x36000], R3 ;  /* 0x03600003040075a7 */ /* 0x000066000800017f */
[----:B-1----:R-:W-:Y:S05]  /*0de0*/  @!P0 NANOSLEEP.SYNCS 0x989680 ;  /* 0x009896800000895d */ /* 0x002fea0003900000 */
[----:B------:R-:W1:Y:S02]  /*0df0*/  @!P0 SYNCS.PHASECHK.TRANS64 P0, [R4+URZ+0x36000], R3 ;  /* 0x03600003040085a7 */ /* 0x000e64000800007f */
[----:B-1----:R-:W-:Y:S05]  /*0e00*/  @!P0 BRA `(.L_x_13) ;  /* 0xfffffffc00ec8947 */ /* 0x002fea000383ffff */
[----:B------:R-:W-:Y:S01]  /*0e10*/  UIADD3 UR4, UR6, 0x12000, URZ ;  /* 0x0001200006047890 */ /* 0x000fe2000fffe03f */
[----:B------:R-:W-:Y:S01]  /*0e20*/  WARPGROUP.ARRIVE ;  /* 0x00000000000079c5 */ /* 0x000fe20000000000 */
[----:B------:R-:W-:Y:S02]  /*0e30*/  UMOV UR7, 0x40000040 ;  /* 0x4000004000077882 */ /* 0x000fe40000000000 */
[----:B------:R-:W-:Y:S02]  /*0e40*/  USHF.R.U32.HI UR5, URZ, 0x4, UR4 ;  /* 0x000000043f057899 */ /* 0x000fe40008011604 */
[----:B------:R-:W-:Y:S02]  /*0e50*/  USHF.R.U32.HI UR4, URZ, 0x4, UR6 ;  /* 0x000000043f047899 */ /* 0x000fe40008011606 */
[----:B------:R-:W-:Y:S02]  /*0e60*/  ULOP3.LUT UR5, UR5, 0x3fff, URZ, 0xc0, !UPT ;  /* 0x00003fff05057892 */ /* 0x000fe4000f8ec03f */
[----:B------:R-:W-:-:S02]  /*0e70*/  ULOP3.LUT UR8, UR4, 0x3fff, URZ, 0xc0, !UPT ;  /* 0x00003fff04087892 */ /* 0x000fc4000f8ec03f */
[----:B------:R-:W-:-:S03]  /*0e80*/  ULOP3.LUT UR9, UR5, 0x2000000, URZ, 0xfc, !UPT ;  /* 0x0200000005097892 */ /* 0x000fc6000f8efc3f */
[----:B------:R-:W-:Y:S02]  /*0e90*/  UMOV UR5, 0x40000040 ;  /* 0x4000004000057882 */ /* 0x000fe40000000000 */
[----:B------:R-:W-:Y:S02]  /*0ea0*/  UMOV UR4, UR8 ;  /* 0x0000000800047c82 */ /* 0x000fe40008000000 */
[----:B------:R-:W-:Y:S02]  /*0eb0*/  UMOV UR6, UR9 ;  /* 0x0000000900067c82 */ /* 0x000fe40008000000 */
[----:B------:R-:W-:Y:S01]  /*0ec0*/  HGMMA.64x128x16.F32 R24, gdesc[UR4].tnspA.tnspB, RZ, !UPT ;  /* 0x61e00000041879f0 */ /* 0x000fe2000c7008ff */
[----:B------:R-:W-:Y:S02]  /*0ed0*/  UIADD3 UR4, UR8, 0x80, URZ ;  /* 0x0000008008047890 */ /* 0x000fe4000fffe03f */
[----:B------:R-:W-:Y:S01]  /*0ee0*/  UIADD3 UR6, UR9, 0x80, URZ ;  /* 0x0000008009067890 */ /* 0x000fe2000fffe03f */
[----:B------:R-:W-:Y:S01]  /*0ef0*/  UMOV UR5, 0x40000040 ;  /* 0x4000004000057882 */ /* 0x000fe20000000000 */
[----:B------:R-:W-:-:S07]  /*0f00*/  UMOV UR7, 0x40000040 ;  /* 0x4000004000077882 */ /* 0x000fce0000000000 */
[----:B------:R-:W-:Y:S01]  /*0f10*/  HGMMA.64x128x16.F32 R24, gdesc[UR4].tnspA.tnspB, R24 ;  /* 0x61e00000041879f0 */ /* 0x000fe20008700818 */
        /* <DEDUP_REMOVED lines=9> */
[----:B------:R-:W-:Y:S01]  /*0fb0*/  HGMMA.64x128x16.F32 R24, gdesc[UR4].tnspA.tnspB, R24, gsb0 ;  /* 0x61e00000041879f0 */ /* 0x000fe20008000818 */
[----:B------:R-:W-:-:S05]  /*0fc0*/  UMOV UR4, 0x1 ;  /* 0x0000000100047882 */ /* 0x000fca0000000000 */
.L_x_11:
[----:B0-----:R-:W-:-:S05]  /*0fd0*/  VIMNMX R3, R16, 0x1, PT ;  /* 0x0000000110037848 */ /* 0x001fca0003fe0100 */
[----:B------:R-:W-:-:S05]  /*0fe0*/  IMAD.IADD R3, R16, 0x1, -R3 ;  /* 0x0000000110037824 */ /* 0x000fca00078e0a03 */
[----:B------:R-:W-:-:S13]  /*0ff0*/  ISETP.GE.AND P0, PT, R3, 0x1, PT ;  /* 0x000000010300780c */ /* 0x000fda0003f06270 */
[----:B------:R-:W-:Y:S05]  /*1000*/  @!P0 BRA `(.L_x_14) ;  /* 0x0000000400148947 */ /* 0x000fea0003800000 */
[----:B------:R-:W0:Y:S01]  /*1010*/  S2UR UR6, SR_CgaCtaId ;  /* 0x00000000000679c3 */ /* 0x000e220000008800 */
[----:B------:R-:W-:Y:S01]  /*1020*/  UMOV UR5, 0x400 ;  /* 0x0000040000057882 */ /* 0x000fe20000000000 */
[----:B------:R-:W-:Y:S01]  /*1030*/  LOP3.LUT R11, R2, 0x1, RZ, 0xfc, !PT ;  /* 0x00000001020b7812 */ /* 0x000fe200078efcff */
[----:B------:R-:W-:Y:S01]  /*1040*/  IMAD.MOV.U32 R9, RZ, RZ, RZ ;  /* 0x000000ffff097224 */ /* 0x000fe200078e00ff */
[----:B------:R-:W-:Y:S01]  /*1050*/  UISETP.NE.U32.AND UP0, UPT, UR4, URZ, UPT ;  /* 0x0000003f0400728c */ /* 0x000fe2000bf05070 */
[----:B------:R-:W-:Y:S01]  /*1060*/  IMAD.MOV.U32 R4, RZ, RZ, R3 ;  /* 0x000000ffff047224 */ /* 0x000fe200078e0003 */
[----:B0-----:R-:W-:-:S04]  /*1070*/  ULEA UR14, UR6, UR5, 0x18 ;  /* 0x00000005060e7291 */ /* 0x001fc8000f8ec03f */
[----:B------:R-:W-:-:S04]  /*1080*/  UIADD3 UR5, UR14, 0x12000, URZ ;  /* 0x000120000e057890 */ /* 0x000fc8000fffe03f */
[----:B------:R-:W-:Y:S02]  /*1090*/  USHF.R.U32.HI UR6, URZ, 0x4, UR5 ;  /* 0x000000043f067899 */ /* 0x000fe40008011605 */
[----:B------:R-:W-:Y:S02]  /*10a0*/  USHF.R.U32.HI UR5, URZ, 0x4, UR14 ;  /* 0x000000043f057899 */ /* 0x000fe4000801160e */
[----:B------:R-:W-:Y:S02]  /*10b0*/  ULOP3.LUT UR6, UR6, 0x3fff, URZ, 0xc0, !UPT ;  /* 0x00003fff06067892 */ /* 0x000fe4000f8ec03f */
[----:B------:R-:W-:Y:S02]  /*10c0*/  ULOP3.LUT UR15, UR5, 0x3fff, URZ, 0xc0, !UPT ;  /* 0x00003fff050f7892 */ /* 0x000fe4000f8ec03f */
[----:B------:R-:W-:Y:S01]  /*10d0*/  ULOP3.LUT UR16, UR6, 0x2000000, URZ, 0xfc, !UPT ;  /* 0x0200000006107892 */ /* 0x000fe2000f8efc3f */
[----:B------:R-:W-:-:S11]  /*10e0*/  UMOV UR5, URZ ;  /* 0x0000003f00057c82 */ /* 0x000fd60008000000 */
.L_x_19:
[----:B------:R-:W-:-:S13]  /*10f0*/  ISETP.NE.AND P1, PT, R11, 0x3, PT ;  /* 0x000000030b00780c */ /* 0x000fda0003f25270 */
[----:B0-----:R-:W-:Y:S05]  /*1100*/  @!P1 BRA `(.L_x_15) ;  /* 0x0000000000049947 */ /* 0x001fea0003800000 */
[----:B------:R-:W-:Y:S01]  /*1110*/  BPT.TRAP 0x1 ;  /* 0x000000040000795c */ /* 0x000fe20000300000 */
.L_x_15:
[----:B------:R-:W-:Y:S01]  /*1120*/  SHF.L.U32 R5, R9, 0x1f, RZ ;  /* 0x0000001f09057819 */ /* 0x000fe200000006ff */
[----:B------:R-:W-:-:S12]  /*1130*/  ULEA UR6, UR4, UR14, 0x3 ;  /* 0x0000000e04067291 */ /* 0x000fd8000f8e183f */
.L_x_16:
[----:B0-----:R-:W-:-:S04]  /*1140*/  IMAD.U32 R10, RZ, RZ, UR6 ;  /* 0x00000006ff0a7e24 */ /* 0x001fc8000f8e00ff */
[----:B------:R0:W1:Y:S03]  /*1150*/  SYNCS.PHASECHK.TRANS64.TRYWAIT P0, [R10+URZ+0x36000], R5 ;  /* 0x036000050a0075a7 */ /* 0x000066000800017f */
[----:B-1----:R-:W-:Y:S05]  /*1160*/  @!P0 NANOSLEEP.SYNCS 0x989680 ;  /* 0x009896800000895d */ /* 0x002fea0003900000 */
[----:B------:R-:W1:Y:S02]  /*1170*/  @!P0 SYNCS.PHASECHK.TRANS64 P0, [R10+URZ+0x36000], R5 ;  /* 0x036000050a0085a7 */ /* 0x000e64000800007f */
[----:B-1----:R-:W-:Y:S05]  /*1180*/  @!P0 BRA `(.L_x_16) ;  /* 0xfffffffc00ec8947 */ /* 0x002fea000383ffff */
[----:B------:R-:W-:Y:S01]  /*1190*/  ULEA UR6, UR4, UR15, 0x9 ;  /* 0x0000000f04067291 */ /* 0x000fe2000f8e483f */
[----:B------:R-:W-:Y:S01]  /*11a0*/  WARPGROUP.ARRIVE ;  /* 0x00000000000079c5 */ /* 0x000fe20000000000 */
[----:B------:R-:W-:Y:S01]  /*11b0*/  ULEA UR7, UR4, UR16, 0xa ;  /* 0x0000001004077291 */ /* 0x000fe2000f8e503f */
[----:B------:R-:W-:Y:S01]  /*11c0*/  UMOV UR9, 0x40000040 ;  /* 0x4000004000097882 */ /* 0x000fe20000000000 */
[----:B------:R-:W-:-:S03]  /*11d0*/  UMOV UR11, 0x40000040 ;  /* 0x40000040000b7882 */ /* 0x000fc60000000000 */
[----:B------:R-:W-:Y:S02]  /*11e0*/  UMOV UR8, UR6 ;  /* 0x0000000600087c82 */ /* 0x000fe40008000000 */
[----:B------:R-:W-:Y:S02]  /*11f0*/  UMOV UR10, UR7 ;  /* 0x00000007000a7c82 */ /* 0x000fe40008000000 */
[----:B------:R-:W-:Y:S01]  /*1200*/  HGMMA.64x128x16.F32 R24, gdesc[UR8].tnspA.tnspB, R24, UP0 ;  /* 0x61e00000081879f0 */ /* 0x000fe2000bf00818 */
        /* <DEDUP_REMOVED lines=14> */
[----:B------:R-:W-:Y:S03]  /*12f0*/  HGMMA.64x128x16.F32 R24, gdesc[UR8].tnspA.tnspB, R24, gsb0 ;  /* 0x61e00000081879f0 */ /* 0x000fe60008000818 */
[----:B------:R-:W-:Y:S02]  /*1300*/  WARPGROUP.DEPBAR.LE gsb0, 0x1 ;  /* 0x00008000000079c5 */ /* 0x000fe40000010100 */
[----:B------:R-:W-:Y:S05]  /*1310*/  @!P1 BRA `(.L_x_17) ;  /* 0x0000000000049947 */ /* 0x000fea0003800000 */
[----:B------:R-:W-:Y:S01]  /*1320*/  BPT.TRAP 0x1 ;  /* 0x000000040000795c */ /* 0x000fe20000300000 */
.L_x_17:
[----:B------:R-:W-:Y:S01]  /*1330*/  ULEA UR6, UR5, UR14, 0x3 ;  /* 0x0000000e05067291 */ /* 0x000fe2000f8e183f */
[----:B------:R-:W-:-:S03]  /*1340*/  ISETP.GT.U32.AND P0, PT, R2, 0x1, PT ;  /* 0x000000010200780c */ /* 0x000fc60003f04070 */
[----:B------:R-:W-:-:S04]  /*1350*/  UIADD3 UR6, UR6, 0x36048, URZ ;  /* 0x0003604806067890 */ /* 0x000fc8000fffe03f */
[----:B------:R-:W-:-:S09]  /*1360*/  UPRMT UR6, URZ, 0x654, UR6 ;  /* 0x000006543f067896 */ /* 0x000fd20008000006 */
[----:B------:R-:W-:Y:S01]  /*1370*/  SYNCS.ARRIVE.TRANS64.RED.A1T0 RZ, [UR6], RZ ;  /* 0x000000ffffff79a7 */ /* 0x000fe20008100406 */
[----:B------:R-:W-:Y:S05]  /*1380*/  @P0 BRA `(.L_x_18) ;  /* 0x0000000000040947 */ /* 0x000fea0003800000 */
[----:B------:R-:W-:Y:S01]  /*1390*/  BPT.TRAP 0x1 ;  /* 0x000000040000795c */ /* 0x000fe20000300000 */
.L_x_18:
[----:B------:R-:W-:Y:S01]  /*13a0*/  UIADD3 UR4, UR4, 0x1, URZ ;  /* 0x0000000104047890 */ /* 0x000fe2000fffe03f */
[C---:B------:R-:W-:Y:S01]  /*13b0*/  ISETP.GT.AND P0, PT, R4.reuse, 0x1, PT ;  /* 0x000000010400780c */ /* 0x040fe20003f04270 */
[----:B------:R-:W-:Y:S01]  /*13c0*/  UIADD3 UR5, UR5, 0x1, URZ ;  /* 0x0000000105057890 */ /* 0x000fe2000fffe03f */
[----:B------:R-:W-:Y:S01]  /*13d0*/  VIADD R4, R4, 0xffffffff ;  /* 0xffffffff04047836 */ /* 0x000fe20000000000 */
[----:B------:R-:W-:Y:S02]  /*13e0*/  UISETP.NE.AND UP0, UPT, UR4, 0x9, UPT ;  /* 0x000000090400788c */ /* 0x000fe4000bf05270 */
[----:B------:R-:W-:Y:S02]  /*13f0*/  UISETP.NE.AND UP1, UPT, UR5, 0x9, UPT ;  /* 0x000000090500788c */ /* 0x000fe4000bf25270 */
[----:B------:R-:W-:Y:S02]  /*1400*/  USEL UR6, URZ, 0x1, UP0 ;  /* 0x000000013f067887 */ /* 0x000fe40008000000 */
[----:B------:R-:W-:-:S02]  /*1410*/  USEL UR4, UR4, URZ, UP0 ;  /* 0x0000003f04047287 */ /* 0x000fc40008000000 */
[----:B------:R-:W-:Y:S02]  /*1420*/  USEL UR5, UR5, URZ, UP1 ;  /* 0x0000003f05057287 */ /* 0x000fe40008800000 */
[----:B------:R-:W-:Y:S01]  /*1430*/  UPLOP3.LUT UP0, UPT, UPT, UPT, UPT, 0x80, 0x0 ;  /* 0x000000000000789c */ /* 0x000fe20003f0f070 */
[----:B------:R-:W-:Y:S01]  /*1440*/  LOP3.LUT R9, R9, UR6, RZ, 0x3c, !PT ;  /* 0x0000000609097c12 */ /* 0x000fe2000f8e3cff */
[----:B------:R-:W-:Y:S09]  /*1450*/  @P0 BRA `(.L_x_19) ;  /* 0xfffffffc00240947 */ /* 0x000ff2000383ffff */
.L_x_14:
[----:B------:R-:W1:Y:S01]  /*1460*/  LDC R4, c[0x0][0x290] ;  /* 0x0000a400ff047b82 */ /* 0x000e620000000800 */
[----:B------:R-:W-:Y:S02]  /*1470*/  WARPGROUP.DEPBAR.LE gsb0, 0x0 ;  /* 0x00008000000079c5 */ /* 0x000fe40000010000 */
[----:B-1----:R-:W-:-:S13]  /*1480*/  ISETP.GE.AND P0, PT, R4, 0x1, PT ;  /* 0x000000010400780c */ /* 0x002fda0003f06270 */
[----:B------:R-:W-:Y:S05]  /*1490*/  @!P0 BRA `(.L_x_20) ;  /* 0x0000000000448947 */ /* 0x000fea0003800000 */
[----:B------:R-:W-:-:S04]  /*14a0*/  LOP3.LUT R4, R2, 0x1, RZ, 0xfc, !PT ;  /* 0x0000000102047812 */ /* 0x000fc800078efcff */
[----:B------:R-:W-:-:S13]  /*14b0*/  ISETP.NE.AND P0, PT, R4, 0x3, PT ;  /* 0x000000030400780c */ /* 0x000fda0003f05270 */
[----:B------:R-:W-:Y:S05]  /*14c0*/  @!P0 BRA `(.L_x_21) ;  /* 0x0000000000048947 */ /* 0x000fea0003800000 */
[----:B------:R-:W-:Y:S01]  /*14d0*/  BPT.TRAP 0x1 ;  /* 0x000000040000795c */ /* 0x000fe20000300000 */
.L_x_21:
[----:B0-----:R-:W0:Y:S01]  /*14e0*/  S2R R10, SR_CgaCtaId ;  /* 0x00000000000a7919 */ /* 0x001e220000008800 */
[----:B------:R-:W-:Y:S01]  /*14f0*/  IMAD.WIDE.U32 R4, R3, 0x38e38e39, RZ ;  /* 0x38e38e3903047825 */ /* 0x000fe200078e00ff */
[----:B------:R-:W-:-:S04]  /*1500*/  ISETP.GT.U32.AND P0, PT, R2, 0x1, PT ;  /* 0x000000010200780c */ /* 0x000fc80003f04070 */
[----:B------:R-:W-:Y:S02]  /*1510*/  SHF.R.U32.HI R4, RZ, 0x1, R5 ;  /* 0x00000001ff047819 */ /* 0x000fe40000011605 */
[----:B------:R-:W-:-:S03]  /*1520*/  MOV R5, 0x400 ;  /* 0x0000040000057802 */ /* 0x000fc60000000f00 */
[----:B------:R-:W-:Y:S01]  /*1530*/  IMAD R3, R4, -0x9, R3 ;  /* 0xfffffff704037824 */ /* 0x000fe200078e0203 */
[----:B0-----:R-:W-:-:S05]  /*1540*/  LEA R10, R10, R5, 0x18 ;  /* 0x000000050a0a7211 */ /* 0x001fca00078ec0ff */
[----:B------:R-:W-:-:S04]  /*1550*/  IMAD R3, R3, 0x8, R10 ;  /* 0x0000000803037824 */ /* 0x000fc800078e020a */
[----:B------:R-:W-:-:S05]  /*1560*/  VIADD R3, R3, 0x36048 ;  /* 0x0003604803037836 */ /* 0x000fca0000000000 */
[----:B------:R-:W-:-:S04]  /*1570*/  PRMT R3, RZ, 0x654, R3 ;  /* 0x00000654ff037816 */ /* 0x000fc80000000003 */
[----:B------:R1:W-:Y:S01]  /*1580*/  SYNCS.ARRIVE.TRANS64.RED.A1T0 RZ, [R3+URZ], RZ ;  /* 0x000000ff03ff79a7 */ /* 0x0003e2000810043f */
[----:B------:R-:W-:Y:S05]  /*1590*/  @P0 BRA `(.L_x_20) ;  /* 0x0000000000040947 */ /* 0x000fea0003800000 */
[----:B------:R-:W-:Y:S01]  /*15a0*/  BPT.TRAP 0x1 ;  /* 0x000000040000795c */ /* 0x000fe20000300000 */
.L_x_20:
[----:B-1----:R-:W1:Y:S01]  /*15b0*/  S2R R3, SR_TID.X ;  /* 0x0000000000037919 */ /* 0x002e620000002100 */
[----:B0-----:R-:W0:Y:S01]  /*15c0*/  LDC.64 R10, c[0x0][0x280] ;  /* 0x0000a000ff0a7b82 */ /* 0x001e220000000a00 */
[----:B------:R-:W-:Y:S01]  /*15d0*/  IMAD.SHL.U32 R7, R7, 0x80, RZ ;  /* 0x0000008007077824 */ /* 0x000fe200078e00ff */
[----:B------:R-:W-:Y:S01]  /*15e0*/  SHF.R.S32.HI R88, RZ, 0x1f, R8 ;  /* 0x0000001fff587819 */ /* 0x000fe20000011408 */
[----:B------:R-:W2:Y:S05]  /*15f0*/  S2R R13, SR_CTAID.X ;  /* 0x00000000000d7919 */ /* 0x000eaa0000002500 */
[----:B------:R-:W4:Y:S01]  /*1600*/  LDC.64 R16, c[0x0][0x5d0] ;  /* 0x00017400ff107b82 */ /* 0x000f220000000a00 */
[----:B0-----:R-:W-:-:S02]  /*1610*/  ISETP.GE.AND P0, PT, R7, R11, PT ;  /* 0x0000000b0700720c */ /* 0x001fc40003f06270 */
[----:B-1----:R-:W-:-:S04]  /*1620*/  SHF.R.S32.HI R2, RZ, 0x1f, R3 ;  /* 0x0000001fff027819 */ /* 0x002fc80000011403 */
[----:B------:R-:W-:Y:S01]  /*1630*/  LEA.HI R2, R2, R3, RZ, 0x7 ;  /* 0x0000000302027211 */ /* 0x000fe200078f38ff */
[----:B--2---:R-:W-:-:S03]  /*1640*/  IMAD.SHL.U32 R14, R13, 0x40, RZ ;  /* 0x000000400d0e7824 */ /* 0x004fc600078e00ff */
[----:B------:R-:W-:Y:S02]  /*1650*/  LOP3.LUT R2, R2, 0xffffff80, RZ, 0xc0, !PT ;  /* 0xffffff8002027812 */ /* 0x000fe400078ec0ff */
[----:B------:R-:W-:-:S03]  /*1660*/  ISETP.GE.OR P0, PT, R14, R10, P0 ;  /* 0x0000000a0e00720c */ /* 0x000fc60000706670 */
[----:B------:R-:W-:-:S05]  /*1670*/  IMAD.IADD R2, R3, 0x1, -R2 ;  /* 0x0000000103027824 */ /* 0x000fca00078e0a02 */
[----:B------:R-:W-:-:S04]  /*1680*/  SHF.R.S32.HI R3, RZ, 0x1f, R2 ;  /* 0x0000001fff037819 */ /* 0x000fc80000011402 */
[----:B------:R-:W-:-:S04]  /*1690*/  LEA.HI R4, R3, R2, RZ, 0x2 ;  /* 0x0000000203047211 */ /* 0x000fc800078f10ff */
[--C-:B------:R-:W-:Y:S02]  /*16a0*/  SHF.R.S32.HI R18, RZ, 0x2, R4.reuse ;  /* 0x00000002ff127819 */ /* 0x100fe40000011404 */
[----:B------:R-:W-:-:S04]  /*16b0*/  SHF.R.S32.HI R5, RZ, 0x1f, R4 ;  /* 0x0000001fff057819 */ /* 0x000fc80000011404 */
[----:B------:R-:W-:-:S04]  /*16c0*/  LEA.HI R5, R5, R18, RZ, 0x3 ;  /* 0x0000001205057211 */ /* 0x000fc800078f18ff */
[----:B------:R-:W-:-:S05]  /*16d0*/  LOP3.LUT R5, R5, 0xfffffff8, RZ, 0xc0, !PT ;  /* 0xfffffff805057812 */ /* 0x000fca00078ec0ff */
[----:B------:R-:W-:Y:S01]  /*16e0*/  IMAD.IADD R18, R18, 0x1, -R5 ;  /* 0x0000000112127824 */ /* 0x000fe200078e0a05 */
[----:B------:R-:W-:Y:S02]  /*16f0*/  LEA.HI R5, R3, R2, RZ, 0x5 ;  /* 0x0000000203057211 */ /* 0x000fe400078f28ff */
[----:B------:R-:W-:Y:S02]  /*1700*/  LOP3.LUT R3, R4, 0xfffffffc, RZ, 0xc0, !PT ;  /* 0xfffffffc04037812 */ /* 0x000fe400078ec0ff */
[----:B------:R-:W-:Y:S02]  /*1710*/  SHF.R.S32.HI R19, RZ, 0x1f, R18 ;  /* 0x0000001fff137819 */ /* 0x000fe40000011412 */
[----:B------:R-:W-:Y:S01]  /*1720*/  SHF.R.S32.HI R9, RZ, 0x5, R5 ;  /* 0x00000005ff097819 */ /* 0x000fe20000011405 */
[----:B------:R-:W-:-:S04]  /*1730*/  IMAD.IADD R12, R2, 0x1, -R3 ;  /* 0x00000001020c7824 */ /* 0x000fc800078e0a03 */
[----:B------:R-:W-:-:S04]  /*1740*/  IMAD.WIDE R4, R9, 0x10, R18 ;  /* 0x0000001009047825 */ /* 0x000fc800078e0212 */
[----:B------:R-:W-:Y:S02]  /*1750*/  IMAD.SHL.U32 R2, R12, 0x2, RZ ;  /* 0x000000020c027824 */ /* 0x000fe400078e00ff */
[----:B------:R-:W-:Y:S01]  /*1760*/  IMAD.WIDE R4, R13, 0x40, R4 ;  /* 0x000000400d047825 */ /* 0x000fe200078e0204 */
[----:B------:R-:W-:Y:S02]  /*1770*/  SHF.R.S32.HI R13, RZ, 0x1f, R7 ;  /* 0x0000001fff0d7819 */ /* 0x000fe40000011407 */
[--C-:B------:R-:W-:Y:S01]  /*1780*/  SHF.R.S32.HI R3, RZ, 0x1f, R2.reuse ;  /* 0x0000001fff037819 */ /* 0x100fe20000011402 */
[-C--:B----4-:R-:W-:Y:S02]  /*1790*/  IMAD R22, R5, R16.reuse, RZ ;  /* 0x0000001005167224 */ /* 0x090fe400078e02ff */
[----:B------:R-:W-:Y:S01]  /*17a0*/  IMAD.WIDE.U32 R20, R4, R16, R2 ;  /* 0x0000001004147225 */ /* 0x000fe200078e0002 */
[----:B------:R-:W-:Y:S06]  /*17b0*/  @P0 EXIT ;  /* 0x000000000000094d */ /* 0x000fec0003800000 */
[----:B------:R-:W-:Y:S01]  /*17c0*/  ULDC.64 UR6, c[0x0][0x288] ;  /* 0x0000a20000067ab9 */ /* 0x000fe20000000a00 */
[----:B------:R-:W-:Y:S01]  /*17d0*/  IMAD R22, R4, R17, R22 ;  /* 0x0000001104167224 */ /* 0x000fe200078e0216 */
[----:B------:R-:W-:Y:S01]  /*17e0*/  ISETP.GE.AND P0, PT, R15, UR6, PT ;  /* 0x000000060f007c0c */ /* 0x000fe2000bf06270 */
[----:B------:R-:W-:Y:S01]  /*17f0*/  ULDC.64 UR4, c[0x0][0x5e0] ;  /* 0x0001780000047ab9 */ /* 0x000fe20000000a00 */
[----:B------:R-:W-:Y:S01]  /*1800*/  IADD3 R20, P1, R7, R20, RZ ;  /* 0x0000001407147210 */ /* 0x000fe20007f3e0ff */
[----:B------:R-:W-:Y:S01]  /*1810*/  IMAD R23, R88, UR4, RZ ;  /* 0x0000000458177c24 */ /* 0x000fe2000f8e02ff */
[----:B------:R-:W-:Y:S01]  /*1820*/  ISETP.GE.OR P0, PT, R8, UR7, P0 ;  /* 0x0000000708007c0c */ /* 0x000fe20008706670 */
[----:B------:R-:W-:Y:S01]  /*1830*/  IMAD R12, R12, -0x2, R11 ;  /* 0xfffffffe0c0c7824 */ /* 0x000fe200078e020b */
[----:B------:R-:W-:Y:S01]  /*1840*/  IADD3.X R21, R13, R21, R22, P1, !PT ;  /* 0x000000150d157210 */ /* 0x000fe20000ffe416 */
[----:B------:R-:W-:Y:S01]  /*1850*/  IMAD R89, R8, UR5, R23 ;  /* 0x0000000508597c24 */ /* 0x000fe2000f8e0217 */
[----:B------:R-:W-:Y:S01]  /*1860*/  SHF.R.S32.HI R22, RZ, 0x1f, R15 ;  /* 0x0000001fff167819 */ /* 0x000fe2000001140f */
[----:B------:R-:W-:-:S02]  /*1870*/  IMAD R23, R9, -0x10, -R14 ;  /* 0xfffffff009177824 */ /* 0x000fc400078e0a0e */
[----:B------:R-:W-:Y:S01]  /*1880*/  IMAD.WIDE.U32 R20, R8, UR4, R20 ;  /* 0x0000000408147c25 */ /* 0x000fe2000f8e0014 */
[----:B------:R-:W-:-:S03]  /*1890*/  ULDC.64 UR4, c[0x0][0x5d8] ;  /* 0x0001760000047ab9 */ /* 0x000fc60000000a00 */
[----:B------:R-:W-:Y:S02]  /*18a0*/  IMAD R14, R22, UR4, RZ ;  /* 0x00000004160e7c24 */ /* 0x000fe4000f8e02ff */
[----:B------:R-:W-:Y:S01]  /*18b0*/  IMAD.IADD R11, R21, 0x1, R89 ;  /* 0x00000001150b7824 */ /* 0x000fe200078e0259 */
[----:B------:R-:W-:Y:S06]  /*18c0*/  @P0 EXIT ;  /* 0x000000000000094d */ /* 0x000fec0003800000 */
[----:B------:R-:W-:Y:S01]  /*18d0*/  IMAD.IADD R9, R12, 0x1, -R7 ;  /* 0x000000010c097824 */ /* 0x000fe200078e0a07 */
[----:B------:R-:W-:Y:S01]  /*18e0*/  IADD3 R12, R23, R10, -R18 ;  /* 0x0000000a170c7210 */ /* 0x000fe20007ffe812 */
[----:B------:R-:W-:Y:S01]  /*18f0*/  IMAD.MOV.U32 R10, RZ, RZ, R20 ;  /* 0x000000ffff0a7224 */ /* 0x000fe200078e0014 */
[----:B---3-5:R-:W-:Y:S01]  /*1900*/  FSETP.NEU.AND P1, PT, R6, RZ, PT ;  /* 0x000000ff0600720b */ /* 0x028fe20003f2d000 */
[----:B------:R-:W-:Y:S01]  /*1910*/  IMAD R21, R15, UR5, R14 ;  /* 0x000000050f157c24 */ /* 0x000fe2000f8e020e */
[----:B------:R-:W-:Y:S01]  /*1920*/  ISETP.GT.AND P0, PT, R9, RZ, PT ;  /* 0x000000ff0900720c */ /* 0x000fe20003f04270 */
[----:B------:R-:W-:Y:S01]  /*1930*/  IMAD.WIDE.U32 R10, R15, UR4, R10 ;  /* 0x000000040f0a7c25 */ /* 0x000fe2000f8e000a */
[----:B------:R-:W-:Y:S01]  /*1940*/  ULDC.64 UR4, c[0x0][0x5b8] ;  /* 0x00016e0000047ab9 */ /* 0x000fe20000000a00 */
[----:B------:R-:W-:Y:S02]  /*1950*/  SHF.L.U64.HI R18, R16, 0x3, R17 ;  /* 0x0000000310127819 */ /* 0x000fe40000010211 */
[----:B------:R-:W-:Y:S01]  /*1960*/  IMAD R14, R22, UR4, RZ ;  /* 0x00000004160e7c24 */ /* 0x000fe2000f8e02ff */
[----:B------:R-:W-:Y:S01]  /*1970*/  ISETP.GT.AND P2, PT, R12, RZ, P0 ;  /* 0x000000ff0c00720c */ /* 0x000fe20000744270 */
[----:B------:R-:W-:-:S02]  /*1980*/  IMAD.SHL.U32 R19, R16, 0x8, RZ ;  /* 0x0000000810137824 */ /* 0x000fc400078e00ff */
[----:B------:R-:W-:Y:S02]  /*1990*/  IMAD R91, R15, UR5, R14 ;  /* 0x000000050f5b7c24 */ /* 0x000fe4000f8e020e */
[----:B------:R-:W-:Y:S01]  /*19a0*/  IMAD.IADD R17, R11, 0x1, R21 ;  /* 0x000000010b117824 */ /* 0x000fe200078e0215 */
[----:B------:R-:W-:Y:S07]  /*19b0*/  @!P1 BRA `(.L_x_22) ;  /* 0x0000003000249947 */ /* 0x000fee0003800000 */
[----:B------:R-:W-:Y:S01]  /*19c0*/  IADD3 R20, P1, R7, R2, RZ ;  /* 0x0000000207147210 */ /* 0x000fe20007f3e0ff */
[----:B------:R-:W-:Y:S01]  /*19d0*/  ULDC.64 UR6, c[0x0][0x5c0] ;  /* 0x0001700000067ab9 */ /* 0x000fe20000000a00 */
[----:B------:R-:W-:Y:S01]  /*19e0*/  ULDC.64 UR8, c[0x0][0x5b0] ;  /* 0x00016c0000087ab9 */ /* 0x000fe20000000a00 */
[----:B------:R-:W-:Y:S01]  /*19f0*/  IMAD R11, R88, UR6, RZ ;  /* 0x00000006580b7c24 */ /* 0x000fe2000f8e02ff */
[----:B------:R-:W-:Y:S01]  /*1a00*/  ULDC.64 UR10, c[0x0][0x5a8] ;  /* 0x00016a00000a7ab9 */ /* 0x000fe20000000a00 */
[----:B------:R-:W-:Y:S02]  /*1a10*/  IMAD.X R21, R13, 0x1, R3, P1 ;  /* 0x000000010d157824 */ /* 0x000fe400008e0603 */
[C---:B------:R-:W-:Y:S02]  /*1a20*/  IMAD R11, R8.reuse, UR7, R11 ;  /* 0x00000007080b7c24 */ /* 0x040fe4000f8e020b */
[----:B------:R-:W-:-:S04]  /*1a30*/  IMAD.WIDE.U32 R20, R8, UR6, R20 ;  /* 0x0000000608147c25 */ /* 0x000fc8000f8e0014 */
[----:B------:R-:W-:Y:S02]  /*1a40*/  IMAD.IADD R21, R21, 0x1, R11 ;  /* 0x0000000115157824 */ /* 0x000fe400078e020b */
[----:B------:R-:W-:Y:S02]  /*1a50*/  IMAD R89, R5, UR8, RZ ;  /* 0x0000000805597c24 */ /* 0x000fe4000f8e02ff */
[----:B------:R-:W-:-:S04]  /*1a60*/  IMAD.WIDE.U32 R20, R15, UR4, R20 ;  /* 0x000000040f147c25 */ /* 0x000fc8000f8e0014 */
[----:B------:R-:W-:Y:S02]  /*1a70*/  IMAD.IADD R23, R91, 0x1, R21 ;  /* 0x000000015b177824 */ /* 0x000fe400078e0215 */
[----:B------:R-:W-:Y:S02]  /*1a80*/  IMAD.MOV.U32 R22, RZ, RZ, R20 ;  /* 0x000000ffff167224 */ /* 0x000fe400078e0014 */
[C---:B------:R-:W-:Y:S02]  /*1a90*/  IMAD R97, R4.reuse, UR9, R89 ;  /* 0x0000000904617c24 */ /* 0x040fe4000f8e0259 */
[----:B------:R-:W-:-:S04]  /*1aa0*/  IMAD.WIDE.U32 R88, R4, UR8, R22 ;  /* 0x0000000804587c25 */ /* 0x000fc8000f8e0016 */
[----:B------:R-:W-:Y:S01]  /*1ab0*/  IMAD.IADD R89, R89, 0x1, R97 ;  /* 0x0000000159597824 */ /* 0x000fe200078e0261 */
[----:B------:R-:W-:-:S04]  /*1ac0*/  LEA R92, P1, R88, UR10, 0x1 ;  /* 0x0000000a585c7c11 */ /* 0x000fc8000f8208ff */
[----:B------:R-:W-:-:S05]  /*1ad0*/  LEA.HI.X R93, R88, UR11, R89, 0x1, P1 ;  /* 0x0000000b585d7c11 */ /* 0x000fca00088f0c59 */
[----:B------:R0:W2:Y:S01]  /*1ae0*/  @P2 LDG.E.LTC128B.U16 R94, desc[UR12][R92.64] ;  /* 0x0000000c5c5e2981 */ /* 0x0000a2000c1e1520 */
[----:B------:R-:W-:Y:S01]  /*1af0*/  IMAD.WIDE.U32 R88, R15, UR4, RZ ;  /* 0x000000040f587c25 */ /* 0x000fe2000f8e00ff */
[----:B------:R-:W-:Y:S01]  /*1b00*/  ULDC.64 UR4, c[0x0][0x5c8] ;  /* 0x0001720000047ab9 */ /* 0x000fe20000000a00 */
[----:B------:R-:W-:Y:S01]  /*1b10*/  ISETP.GT.AND P1, PT, R9, 0x1, PT ;  /* 0x000000010900780c */ /* 0x000fe20003f24270 */
[----:B------:R-:W-:Y:S01]  /*1b20*/  BSSY B0, `(.L_x_23) ;  /* 0x0000015000007945 */ /* 0x000fe20003800000 */
[----:B------:R-:W-:Y:S02]  /*1b30*/  IMAD.IADD R91, R89, 0x1, R91 ;  /* 0x00000001595b7824 */ /* 0x000fe400078e025b */
[----:B------:R-:W-:-:S04]  /*1b40*/  IMAD.MOV.U32 R90, RZ, RZ, R88 ;  /* 0x000000ffff5a7224 */ /* 0x000fc800078e0058 */
[----:B------:R-:W-:-:S04]  /*1b50*/  IMAD.WIDE.U32 R14, R4, UR8, R90 ;  /* 0x00000008040e7c25 */ /* 0x000fc8000f8e005a */
[----:B------:R-:W-:Y:S02]  /*1b60*/  IMAD.IADD R15, R97, 0x1, R15 ;  /* 0x00000001610f7824 */ /* 0x000fe400078e020f */
[----:B------:R-:W-:-:S04]  /*1b70*/  IMAD.WIDE.U32 R14, R8, UR6, R14 ;  /* 0x00000006080e7c25 */ /* 0x000fc8000f8e000e */
[----:B------:R-:W-:Y:S01]  /*1b80*/  IMAD.IADD R15, R11, 0x1, R15 ;  /* 0x000000010b0f7824 */ /* 0x000fe200078e020f */
[----:B0-----:R-:W-:Y:S02]  /*1b90*/  IADD3 R92, P4, P5, R7, R14, R2 ;  /* 0x0000000e075c7210 */ /* 0x001fe40007d9e002 */
[C---:B------:R-:W-:Y:S02]  /*1ba0*/  LEA R14, P3, R10.reuse, UR4, 0x1 ;  /* 0x000000040a0e7c11 */ /* 0x040fe4000f8608ff */
[----:B------:R-:W-:Y:S02]  /*1bb0*/  IADD3.X R93, R13, R15, R3, P4, P5 ;  /* 0x0000000f0d5d7210 */ /* 0x000fe400027ea403 */
[----:B------:R-:W-:Y:S02]  /*1bc0*/  LEA.HI.X R15, R10, UR5, R17, 0x1, P3 ;  /* 0x000000050a0f7c11 */ /* 0x000fe400098f0c11 */
[----:B------:R-:W-:Y:S02]  /*1bd0*/  ISETP.GT.AND P3, PT, R12, RZ, P1 ;  /* 0x000000ff0c00720c */ /* 0x000fe40000f64270 */
[----:B------:R-:W-:-:S04]  /*1be0*/  LEA R16, P4, R92, UR10, 0x1 ;  /* 0x0000000a5c107c11 */ /* 0x000fc8000f8808ff */
[----:B------:R-:W-:Y:S01]  /*1bf0*/  LEA.HI.X R17, R92, UR11, R93, 0x1, P4 ;  /* 0x0000000b5c117c11 */ /* 0x000fe2000a0f0c5d */
[----:B--2---:R-:W-:-:S05]  /*1c00*/  HADD2.F32 R95, -RZ, R94.H0_H0 ;  /* 0x2000005eff5f7230 */ /* 0x004fca0000004100 */
[----:B------:R-:W-:-:S04]  /*1c10*/  FMUL R95, R95, R6 ;  /* 0x000000065f5f7220 */ /* 0x000fc80000400000 */
[----:B------:R-:W-:-:S05]  /*1c20*/  FFMA R95, R24, R0, R95 ;  /* 0x00000000185f7223 */ /* 0x000fca000000005f */
[----:B------:R-:W-:-:S05]  /*1c30*/  F2FP.F16.F32.PACK_AB R95, RZ, R95 ;  /* 0x0000005fff5f723e */ /* 0x000fca00000000ff */
[----:B------:R0:W-:Y:S01]  /*1c40*/  @P2 STG.E.U16 desc[UR12][R14.64], R95 ;  /* 0x0000005f0e002986 */ /* 0x0001e2000c10150c */
[----:B------:R-:W-:Y:S05]  /*1c50*/  @!P3 BRA `(.L_x_24) ;  /* 0x000000000004b947 */ /* 0x000fea0003800000 */
[----:B------:R1:W5:Y:S02]  /*1c60*/  LDG.E.LTC128B.U16 R94, desc[UR12][R16.64+0x2] ;  /* 0x0000020c105e7981 */ /* 0x000364000c1e1520 */
.L_x_24:
[----:B------:R-:W-:Y:S05]  /*1c70*/  BSYNC B0 ;  /* 0x0000000000007941 */ /* 0x000fea0003800000 */
.L_x_23:
[----:B------:R-:W-:Y:S01]  /*1c80*/  USHF.L.U32 UR5, UR8, 0x3, URZ ;  /* 0x0000000308057899 */ /* 0x000fe2000800063f */
[----:B-----5:R-:W-:Y:S01]  /*1c90*/  HADD2.F32 R5, -RZ, R94.H0_H0 ;  /* 0x2000005eff057230 */ /* 0x020fe20000004100 */
[----:B------:R-:W-:Y:S01]  /*1ca0*/  USHF.L.U64.HI UR4, UR8, 0x3, UR9 ;  /* 0x0000000308047899 */ /* 0x000fe20008010209 */
[----:B------:R-:W-:-:S03]  /*1cb0*/  ISETP.GT.AND P0, PT, R12, 0x8, P0 ;  /* 0x000000080c00780c */ /* 0x000fc60000704270 */
[----:B------:R-:W-:Y:S02]  /*1cc0*/  IMAD.U32 R92, RZ, RZ, UR5 ;  /* 0x00000005ff5c7e24 */ /* 0x000fe4000f8e00ff */
[----:B------:R-:W-:Y:S01]  /*1cd0*/  FMUL R10, R5, R6 ;  /* 0x00000006050a7220 */ /* 0x000fe20000400000 */
[----:B------:R-:W-:-:S03]  /*1ce0*/  IMAD.U32 R93, RZ, RZ, UR4 ;  /* 0x00000004ff5d7e24 */ /* 0x000fc6000f8e00ff */
[----:B------:R-:W-:Y:S01]  /*1cf0*/  FFMA R10, R25, R0, R10 ;  /* 0x00000000190a7223 */ /* 0x000fe2000000000a */
[----:B------:R-:W-:-:S04]  /*1d00*/  IMAD.WIDE.U32 R4, R4, UR8, R92 ;  /* 0x0000000804047c25 */ /* 0x000fc8000f8e005c */
[----:B------:R-:W-:Y:S01]  /*1d10*/  IMAD.IADD R5, R97, 0x1, R5 ;  /* 0x0000000161057824 */ /* 0x000fe200078e0205 */
[----:B------:R-:W-:Y:S02]  /*1d20*/  IADD3 R21, P2, R20, R4, RZ ;  /* 0x0000000414157210 */ /* 0x000fe40007f5e0ff */
[----:B------:R-:W-:-:S03]  /*1d30*/  F2FP.F16.F32.PACK_AB R10, RZ, R10 ;  /* 0x0000000aff0a723e */ /* 0x000fc600000000ff */
[----:B------:R-:W-:Y:S01]  /*1d40*/  IMAD.X R22, R5, 0x1, R23, P2 ;  /* 0x0000000105167824 */ /* 0x000fe200010e0617 */
[C---:B------:R-:W-:Y:S01]  /*1d50*/  LEA R20, P2, R21.reuse, UR10, 0x1 ;  /* 0x0000000a15147c11 */ /* 0x040fe2000f8408ff */
[----:B------:R2:W-:Y:S03]  /*1d60*/  @P3 STG.E.U16 desc[UR12][R14.64+0x2], R10 ;  /* 0x0000020a0e003986 */ /* 0x0005e6000c10150c */
[----:B------:R-:W-:-:S05]  /*1d70*/  LEA.HI.X R21, R21, UR11, R22, 0x1, P2 ;  /* 0x0000000b15157c11 */ /* 0x000fca00090f0c16 */
[----:B------:R-:W3:Y:S01]  /*1d80*/  @P0 LDG.E.LTC128B.U16 R94, desc[UR12][R20.64] ;  /* 0x0000000c145e0981 */ /* 0x000ee2000c1e1520 */
[----:B------:R-:W-:Y:S01]  /*1d90*/  IADD3 R4, P2, R88, R4, RZ ;  /* 0x0000000458047210 */ /* 0x000fe20007f5e0ff */
[----:B------:R-:W-:Y:S01]  /*1da0*/  BSSY B0, `(.L_x_25) ;  /* 0x0000013000007945 */ /* 0x000fe20003800000 */
[----:B------:R-:W-:-:S03]  /*1db0*/  ISETP.GT.AND P1, PT, R12, 0x8, P1 ;  /* 0x000000080c00780c */ /* 0x000fc60000f24270 */
[----:B------:R-:W-:Y:S02]  /*1dc0*/  IMAD.X R5, R5, 0x1, R91, P2 ;  /* 0x0000000105057824 */ /* 0x000fe400010e065b */
[----:B------:R-:W-:-:S03]  /*1dd0*/  IMAD.WIDE.U32 R4, R8, UR6, R4 ;  /* 0x0000000608047c25 */ /* 0x000fc6000f8e0004 */
[----:B------:R-:W-:Y:S01]  /*1de0*/  IADD3 R7, P2, P3, R7, R4, R2 ;  /* 0x0000000407077210 */ /* 0x000fe20007b5e002 */
[----:B------:R-:W-:Y:S01]  /*1df0*/  IMAD.IADD R2, R11, 0x1, R5 ;  /* 0x000000010b027824 */ /* 0x000fe200078e0205 */
[----:B------:R-:W-:-:S04]  /*1e00*/  SHF.L.U64.HI R5, R19, 0x1, R18 ;  /* 0x0000000113057819 */ /* 0x000fc80000010212 */
[----:B------:R-:W-:Y:S02]  /*1e10*/  IADD3.X R8, R13, R2, R3, P2, P3 ;  /* 0x000000020d087210 */ /* 0x000fe400017e6403 */
[----:B------:R-:W-:Y:S02]  /*1e20*/  LEA R4, P2, R19, R14, 0x1 ;  /* 0x0000000e13047211 */ /* 0x000fe400078408ff */
[----:B------:R-:W-:-:S03]  /*1e30*/  LEA R2, P3, R7, UR10, 0x1 ;  /* 0x0000000a07027c11 */ /* 0x000fc6000f8608ff */
[----:B------:R-:W-:Y:S01]  /*1e40*/  IMAD.X R5, R5, 0x1, R15, P2 ;  /* 0x0000000105057824 */ /* 0x000fe200010e060f */
[----:B------:R-:W-:Y:S01]  /*1e50*/  LEA.HI.X R3, R7, UR11, R8, 0x1, P3 ;  /* 0x0000000b07037c11 */ /* 0x000fe200098f0c08 */
[----:B---3--:R-:W-:-:S05]  /*1e60*/  HADD2.F32 R23, -RZ, R94.H0_H0 ;  /* 0x2000005eff177230 */ /* 0x008fca0000004100 */
[----:B------:R-:W-:-:S04]  /*1e70*/  FMUL R23, R23, R6 ;  /* 0x0000000617177220 */ /* 0x000fc80000400000 */
[----:B------:R-:W-:-:S05]  /*1e80*/  FFMA R23, R26, R0, R23 ;  /* 0x000000001a177223 */ /* 0x000fca0000000017 */
[----:B------:R-:W-:-:S05]  /*1e90*/  F2FP.F16.F32.PACK_AB R23, RZ, R23 ;  /* 0x00000017ff17723e */ /* 0x000fca00000000ff */
[----:B------:R2:W-:Y:S01]  /*1ea0*/  @P0 STG.E.U16 desc[UR12][R4.64], R23 ;  /* 0x0000001704000986 */ /* 0x0005e2000c10150c */
[----:B------:R-:W-:Y:S05]  /*1eb0*/  @!P1 BRA `(.L_x_26) ;  /* 0x0000000000049947 */ /* 0x000fea0003800000 */
[----:B------:R3:W5:Y:S02]  /*1ec0*/  LDG.E.LTC128B.U16 R94, desc[UR12][R2.64+0x2] ;  /* 0x0000020c025e7981 */ /* 0x000764000c1e1520 */
.L_x_26:
[----:B------:R-:W-:Y:S05]  /*1ed0*/  BSYNC B0 ;  /* 0x0000000000007941 */ /* 0x000fea0003800000 */
.L_x_25:
[----:B-----5:R-:W-:Y:S01]  /*1ee0*/  HADD2.F32 R7, -RZ, R94.H0_H0 ;  /* 0x2000005eff077230 */ /* 0x020fe20000004100 */
[----:B------:R-:W-:Y:S01]  /*1ef0*/  ISETP.GT.AND P0, PT, R9, 0x8, PT ;  /* 0x000000080900780c */ /* 0x000fe20003f04270 */
[----:B------:R-:W-:Y:S03]  /*1f00*/  BSSY B0, `(.L_x_27) ;  /* 0x0000008000007945 */ /* 0x000fe60003800000 */
[----:B------:R-:W-:Y:S01]  /*1f10*/  FMUL R8, R7, R6 ;  /* 0x0000000607087220 */ /* 0x000fe20000400000 */
[----:B------:R-:W-:-:S03]  /*1f20*/  ISETP.GT.AND P2, PT, R12, RZ, P0 ;  /* 0x000000ff0c00720c */ /* 0x000fc60000744270 */
[----:B------:R-:W-:-:S05]  /*1f30*/  FFMA R8, R27, R0, R8 ;  /* 0x000000001b087223 */ /* 0x000fca0000000008 */
[----:B------:R-:W-:-:S05]  /*1f40*/  F2FP.F16.F32.PACK_AB R8, RZ, R8 ;  /* 0x00000008ff08723e */ /* 0x000fca00000000ff */
[----:B------:R4:W-:Y:S01]  /*1f50*/  @P1 STG.E.U16 desc[UR12][R4.64+0x2], R8 ;  /* 0x0000020804001986 */ /* 0x0009e2000c10150c */
[----:B------:R-:W-:Y:S05]  /*1f60*/  @!P2 BRA `(.L_x_28) ;  /* 0x000000000004a947 */ /* 0x000fea0003800000 */
[----:B------:R0:W5:Y:S02]  /*1f70*/  LDG.E.LTC128B.U16 R94, desc[UR12][R16.64+0x10] ;  /* 0x0000100c105e7981 */ /* 0x000164000c1e1520 */
.L_x_28:
[----:B------:R-:W-:Y:S05]  /*1f80*/  BSYNC B0 ;  /* 0x0000000000007941 */ /* 0x000fea0003800000 */
.L_x_27:
[----:B-----5:R-:W-:Y:S01]  /*1f90*/  HADD2.F32 R7, -RZ, R94.H0_H0 ;  /* 0x2000005eff077230 */ /* 0x020fe20000004100 */
[----:B------:R-:W-:Y:S01]  /*1fa0*/  ISETP.GT.AND P1, PT, R9, 0x9, PT ;  /* 0x000000090900780c */ /* 0x000fe20003f24270 */
[----:B--2---:R-:W-:Y:S01]  /*1fb0*/  @P2 IMAD.MOV.U32 R10, RZ, RZ, R14 ;  /* 0x000000ffff0a2224 */ /* 0x004fe200078e000e */
[----:B------:R-:W-:Y:S01]  /*1fc0*/  BSSY B0, `(.L_x_29) ;  /* 0x0000009000007945 */ /* 0x000fe20003800000 */
[----:B------:R-:W-:Y:S02]  /*1fd0*/  @P2 IMAD.MOV.U32 R11, RZ, RZ, R15 ;  /* 0x000000ffff0b2224 */ /* 0x000fe400078e000f */
[----:B------:R-:W-:Y:S01]  /*1fe0*/  FMUL R7, R7, R6 ;  /* 0x0000000607077220 */ /* 0x000fe20000400000 */
[----:B------:R-:W-:-:S03]  /*1ff0*/  ISETP.GT.AND P3, PT, R12, RZ, P1 ;  /* 0x000000ff0c00720c */ /* 0x000fc60000f64270 */
[----:B------:R-:W-:-:S05]  /*2000*/  FFMA R7, R28, R0, R7 ;  /* 0x000000001c077223 */ /* 0x000fca0000000007 */
[----:B------:R-:W-:-:S05]  /*2010*/  F2FP.F16.F32.PACK_AB R7, RZ, R7 ;  /* 0x00000007ff07723e */ /* 0x000fca00000000ff */
[----:B------:R2:W-:Y:S01]  /*2020*/  @P2 STG.E.U16 desc[UR12][R10.64+0x10], R7 ;  /* 0x000010070a002986 */ /* 0x0005e2000c10150c */
[----:B------:R-:W-:Y:S05]  /*2030*/  @!P3 BRA `(.L_x_30) ;  /* 0x000000000004b947 */ /* 0x000fea0003800000 */
[----:B------:R0:W5:Y:S02]  /*2040*/  LDG.E.LTC128B.U16 R94, desc[UR12][R16.64+0x12] ;  /* 0x0000120c105e7981 */ /* 0x000164000c1e1520 */
.L_x_30:
[----:B------:R-:W-:Y:S05]  /*2050*/  BSYNC B0 ;  /* 0x0000000000007941 */ /* 0x000fea0003800000 */
.L_x_29:
[----:B--2--5:R-:W-:Y:S01]  /*2060*/  HADD2.F32 R7, -RZ, R94.H0_H0 ;  /* 0x2000005eff077230 */ /* 0x024fe20000004100 */
[----:B------:R-:W-:Y:S01]  /*2070*/  ISETP.GT.AND P0, PT, R12, 0x8, P0 ;  /* 0x000000080c00780c */ /* 0x000fe20000704270 */
[----:B------:R-:W-:Y:S01]  /*2080*/  @P3 IMAD.MOV.U32 R10, RZ, RZ, R14 ;  /* 0x000000ffff0a3224 */ /* 0x000fe200078e000e */
[----:B------:R-:W-:Y:S01]  /*2090*/  BSSY B0, `(.L_x_31) ;  /* 0x0000008000007945 */ /* 0x000fe20003800000 */
[----:B------:R-:W-:Y:S02]  /*20a0*/  @P3 IMAD.MOV.U32 R11, RZ, RZ, R15 ;  /* 0x000000ffff0b3224 */ /* 0x000fe400078e000f */
[----:B----4-:R-:W-:-:S04]  /*20b0*/  FMUL R8, R7, R6 ;  /* 0x0000000607087220 */ /* 0x010fc80000400000 */
[----:B------:R-:W-:-:S05]  /*20c0*/  FFMA R8, R29, R0, R8 ;  /* 0x000000001d087223 */ /* 0x000fca0000000008 */
[----:B------:R-:W-:-:S05]  /*20d0*/  F2FP.F16.F32.PACK_AB R8, RZ, R8 ;  /* 0x00000008ff08723e */ /* 0x000fca00000000ff */
[----:B------:R2:W-:Y:S01]  /*20e0*/  @P3 STG.E.U16 desc[UR12][R10.64+0x12], R8 ;  /* 0x000012080a003986 */ /* 0x0005e2000c10150c */
[----:B------:R-:W-:Y:S05]  /*20f0*/  @!P0 BRA `(.L_x_32) ;  /* 0x0000000000048947 */ /* 0x000fea0003800000 */
[----:B------:R4:W5:Y:S02]  /*2100*/  LDG.E.LTC128B.U16 R94, desc[UR12][R2.64+0x10] ;  /* 0x0000100c025e7981 */ /* 0x000964000c1e1520 */
.L_x_32:
[----:B------:R-:W-:Y:S05]  /*2110*/  BSYNC B0 ;  /* 0x0000000000007941 */ /* 0x000fea0003800000 */
.L_x_31:
[----:B-----5:R-:W-:Y:S01]  /*2120*/  HADD2.F32 R7, -RZ, R94.H0_H0 ;  /* 0x2000005eff077230 */ /* 0x020fe20000004100 */
[----:B------:R-:W-:Y:S01]  /*2130*/  ISETP.GT.AND P1, PT, R12, 0x8, P1 ;  /* 0x000000080c00780c */ /* 0x000fe20000f24270 */
[----:B------:R-:W-:Y:S03]  /*2140*/  BSSY B0, `(.L_x_33) ;  /* 0x0000007000007945 */ /* 0x000fe60003800000 */
[----:B------:R-:W-:-:S04]  /*2150*/  FMUL R7, R7, R6 ;  /* 0x0000000607077220 */ /* 0x000fc80000400000 */
[----:B------:R-:W-:-:S05]  /*2160*/  FFMA R7, R30, R0, R7 ;  /* 0x000000001e077223 */ /* 0x000fca0000000007 */
[----:B------:R-:W-:-:S05]  /*2170*/  F2FP.F16.F32.PACK_AB R7, RZ, R7 ;  /* 0x00000007ff07723e */ /* 0x000fca00000000ff */
[----:B------:R0:W-:Y:S01]  /*2180*/  @P0 STG.E.U16 desc[UR12][R4.64+0x10], R7 ;  /* 0x0000100704000986 */ /* 0x0001e2000c10150c */
[----:B------:R-:W-:Y:S05]  /*2190*/  @!P1 BRA `(.L_x_34) ;  /* 0x0000000000049947 */ /* 0x000fea0003800000 */
[----:B------:R0:W5:Y:S02]  /*21a0*/  LDG.E.LTC128B.U16 R94, desc[UR12][R2.64+0x12] ;  /* 0x0000120c025e7981 */ /* 0x000164000c1e1520 */
.L_x_34:
[----:B------:R-:W-:Y:S05]  /*21b0*/  BSYNC B0 ;  /* 0x0000000000007941 */ /* 0x000fea0003800000 */
.L_x_33:
[----:B0----5:R-:W-:Y:S01]  /*21c0*/  HADD2.F32 R7, -RZ, R94.H0_H0 ;  /* 0x2000005eff077230 */ /* 0x021fe20000004100 */
[----:B------:R-:W-:Y:S01]  /*21d0*/  ISETP.GT.AND P0, PT, R9, 0x10, PT ;  /* 0x000000100900780c */ /* 0x000fe20003f04270 */
[----:B------:R-:W-:Y:S03]  /*21e0*/  BSSY B0, `(.L_x_35) ;  /* 0x0000008000007945 */ /* 0x000fe60003800000 */
[----:B--2---:R-:W-:Y:S01]  /*21f0*/  FMUL R8, R7, R6 ;  /* 0x0000000607087220 */ /* 0x004fe20000400000 */
[----:B------:R-:W-:-:S03]  /*2200*/  ISETP.GT.AND P2, PT, R12, RZ, P0 ;  /* 0x000000ff0c00720c */ /* 0x000fc60000744270 */
[----:B------:R-:W-:-:S05]  /*2210*/  FFMA R8, R31, R0, R8 ;  /* 0x000000001f087223 */ /* 0x000fca0000000008 */
[----:B------:R-:W-:-:S05]  /*2220*/  F2FP.F16.F32.PACK_AB R8, RZ, R8 ;  /* 0x00000008ff08723e */ /* 0x000fca00000000ff */
[----:B------:R0:W-:Y:S01]  /*2230*/  @P1 STG.E.U16 desc[UR12][R4.64+0x12], R8 ;  /* 0x0000120804001986 */ /* 0x0001e2000c10150c */
[----:B------:R-:W-:Y:S05]  /*2240*/  @!P2 BRA `(.L_x_36) ;  /* 0x000000000004a947 */ /* 0x000fea0003800000 */
[----:B------:R2:W5:Y:S02]  /*2250*/  LDG.E.LTC128B.U16 R94, desc[UR12][R16.64+0x20] ;  /* 0x0000200c105e7981 */ /* 0x000564000c1e1520 */
.L_x_36:
[----:B------:R-:W-:Y:S05]  /*2260*/  BSYNC B0 ;  /* 0x0000000000007941 */ /* 0x000fea0003800000 */
.L_x_35:
[----:B-----5:R-:W-:Y:S01]  /*2270*/  HADD2.F32 R7, -RZ, R94.H0_H0 ;  /* 0x2000005eff077230 */ /* 0x020fe20000004100 */
[----:B------:R-:W-:Y:S01]  /*2280*/  ISETP.GT.AND P1, PT, R9, 0x11, PT ;  /* 0x000000110900780c */ /* 0x000fe20003f24270 */
[----:B------:R-:W-:Y:S01]  /*2290*/  @P2 IMAD.MOV.U32 R10, RZ, RZ, R14 ;  /* 0x000000ffff0a2224 */ /* 0x000fe200078e000e */
        /* <DEDUP_REMOVED lines=9> */
.L_x_38:
[----:B------:R-:W-:Y:S05]  /*2330*/  BSYNC B0 ;  /* 0x0000000000007941 */ /* 0x000fea0003800000 */
.L_x_37:
[----:B0----5:R-:W-:Y:S01]  /*2340*/  HADD2.F32 R7, -RZ, R94.H0_H0 ;  /* 0x2000005eff077230 */ /* 0x021fe20000004100 */
[----:B------:R-:W-:Y:S01]  /*2350*/  ISETP.GT.AND P0, PT, R12, 0x8, P0 ;  /* 0x000000080c00780c */ /* 0x000fe20000704270 */
[----:B------:R-:W-:Y:S01]  /*2360*/  @P3 IMAD.MOV.U32 R10, RZ, RZ, R14 ;  /* 0x000000ffff0a3224 */ /* 0x000fe200078e000e */
[----:B------:R-:W-:Y:S01]  /*2370*/  BSSY B0, `(.L_x_39) ;  /* 0x0000008000007945 */ /* 0x000fe20003800000 */
[----:B------:R-:W-:Y:S02]  /*2380*/  @P3 IMAD.MOV.U32 R11, RZ, RZ, R15 ;  /* 0x000000ffff0b3224 */ /* 0x000fe400078e000f */
[----:B------:R-:W-:-:S04]  /*2390*/  FMUL R8, R7, R6 ;  /* 0x0000000607087220 */ /* 0x000fc80000400000 */
[----:B------:R-:W-:-:S05]  /*23a0*/  FFMA R8, R33, R0, R8 ;  /* 0x0000000021087223 */ /* 0x000fca0000000008 */
[----:B------:R-:W-:-:S05]  /*23b0*/  F2FP.F16.F32.PACK_AB R8, RZ, R8 ;  /* 0x00000008ff08723e */ /* 0x000fca00000000ff */
[----:B------:R0:W-:Y:S01]  /*23c0*/  @P3 STG.E.U16 desc[UR12][R10.64+0x22], R8 ;  /* 0x000022080a003986 */ /* 0x0001e2000c10150c */
[----:B------:R-:W-:Y:S05]  /*23d0*/  @!P0 BRA `(.L_x_40) ;  /* 0x0000000000048947 */ /* 0x000fea0003800000 */
[----:B------:R0:W5:Y:S02]  /*23e0*/  LDG.E.LTC128B.U16 R94, desc[UR12][R2.64+0x20] ;  /* 0x0000200c025e7981 */ /* 0x000164000c1e1520 */
.L_x_40:
[----:B------:R-:W-:Y:S05]  /*23f0*/  BSYNC B0 ;  /* 0x0000000000007941 */ /* 0x000fea0003800000 */
.L_x_39:
        /* <DEDUP_REMOVED lines=9> */
.L_x_42:
[----:B------:R-:W-:Y:S05]  /*2490*/  BSYNC B0 ;  /* 0x0000000000007941 */ /* 0x000fea0003800000 */
.L_x_41:
[----:B0----5:R-:W-:Y:S01]  /*24a0*/  HADD2.F32 R7, -RZ, R94.H0_H0 ;  /* 0x2000005eff077230 */ /* 0x021fe20000004100 */
        /* <DEDUP_REMOVED lines=9> */
.L_x_44:
[----:B------:R-:W-:Y:S05]  /*2540*/  BSYNC B0 ;  /* 0x0000000000007941 */ /* 0x000fea0003800000 */
.L_x_43:
        /* <DEDUP_REMOVED lines=12> */
.L_x_46:
[----:B------:R-:W-:Y:S05]  /*2610*/  BSYNC B0 ;  /* 0x0000000000007941 */ /* 0x000fea0003800000 */
.L_x_45:
        /* <DEDUP_REMOVED lines=11> */
.L_x_48:
[----:B------:R-:W-:Y:S05]  /*26d0*/  BSYNC B0 ;  /* 0x0000000000007941 */ /* 0x000fea0003800000 */
.L_x_47:
        /* <DEDUP_REMOVED lines=9> */
.L_x_50:
[----:B------:R-:W-:Y:S05]  /*2770*/  BSYNC B0 ;  /* 0x0000000000007941 */ /* 0x000fea0003800000 */
.L_x_49:
        /* <DEDUP_REMOVED lines=10> */
.L_x_52:
[----:B------:R-:W-:Y:S05]  /*2820*/  BSYNC B0 ;  /* 0x0000000000007941 */ /* 0x000fea0003800000 */
.L_x_51:
        /* <DEDUP_REMOVED lines=12> */
.L_x_54:
[----:B------:R-:W-:Y:S05]  /*28f0*/  BSYNC B0 ;  /* 0x0000000000007941 */ /* 0x000fea0003800000 */
.L_x_53:
        /* <DEDUP_REMOVED lines=11> */
.L_x_56:
[----:B------:R-:W-:Y:S05]  /*29b0*/  BSYNC B0 ;  /* 0x0000000000007941 */ /* 0x000fea0003800000 */
.L_x_55:
        /* <DEDUP_REMOVED lines=9> */
.L_x_58:
[----:B------:R-:W-:Y:S05]  /*2a50*/  BSYNC B0 ;  /* 0x0000000000007941 */ /* 0x000fea0003800000 */
.L_x_57:
        /* <DEDUP_REMOVED lines=10> */
.L_x_60:
[----:B------:R-:W-:Y:S05]  /*2b00*/  BSYNC B0 ;  /* 0x0000000000007941 */ /* 0x000fea0003800000 */
.L_x_59:
        /* <DEDUP_REMOVED lines=12> */
.L_x_62:
[----:B------:R-:W-:Y:S05]  /*2bd0*/  BSYNC B0 ;  /* 0x0000000000007941 */ /* 0x000fea0003800000 */
.L_x_61:
        /* <DEDUP_REMOVED lines=11> */
.L_x_64:
[----:B------:R-:W-:Y:S05]  /*2c90*/  BSYNC B0 ;  /* 0x0000000000007941 */ /* 0x000fea0003800000 */
.L_x_63:
        /* <DEDUP_REMOVED lines=9> */
.L_x_66:
[----:B------:R-:W-:Y:S05]  /*2d30*/  BSYNC B0 ;  /* 0x0000000000007941 */ /* 0x000fea0003800000 */
.L_x_65:
        /* <DEDUP_REMOVED lines=10> */
.L_x_68:
[----:B------:R-:W-:Y:S05]  /*2de0*/  BSYNC B0 ;  /* 0x0000000000007941 */ /* 0x000fea0003800000 */
.L_x_67:
        /* <DEDUP_REMOVED lines=12> */
.L_x_70:
[----:B------:R-:W-:Y:S05]  /*2eb0*/  BSYNC B0 ;  /* 0x0000000000007941 */ /* 0x000fea0003800000 */
.L_x_69:
        /* <DEDUP_REMOVED lines=11> */
.L_x_72:
[----:B------:R-:W-:Y:S05]  /*2f70*/  BSYNC B0 ;  /* 0x0000000000007941 */ /* 0x000fea0003800000 */
.L_x_71:
        /* <DEDUP_REMOVED lines=9> */
.L_x_74:
[----:B------:R-:W-:Y:S05]  /*3010*/  BSYNC B0 ;  /* 0x0000000000007941 */ /* 0x000fea0003800000 */
.L_x_73:
        /* <DEDUP_REMOVED lines=10> */
.L_x_76:
[----:B------:R-:W-:Y:S05]  /*30c0*/  BSYNC B0 ;  /* 0x0000000000007941 */ /* 0x000fea0003800000 */
.L_x_75:
        /* <DEDUP_REMOVED lines=12> */
.L_x_78:
[----:B------:R-:W-:Y:S05]  /*3190*/  BSYNC B0 ;  /* 0x0000000000007941 */ /* 0x000fea0003800000 */
.L_x_77:
        /* <DEDUP_REMOVED lines=11> */
.L_x_80:
[----:B------:R-:W-:Y:S05]  /*3250*/  BSYNC B0 ;  /* 0x0000000000007941 */ /* 0x000fea0003800000 */
.L_x_79:
        /* <DEDUP_REMOVED lines=9> */
.L_x_82:
[----:B------:R-:W-:Y:S05]  /*32f0*/  BSYNC B0 ;  /* 0x0000000000007941 */ /* 0x000fea0003800000 */
.L_x_81:
        /* <DEDUP_REMOVED lines=10> */
.L_x_84:
[----:B------:R-:W-:Y:S05]  /*33a0*/  BSYNC B0 ;  /* 0x0000000000007941 */ /* 0x000fea0003800000 */
.L_x_83:
        /* <DEDUP_REMOVED lines=12> */
.L_x_86:
[----:B------:R-:W-:Y:S05]  /*3470*/  BSYNC B0 ;  /* 0x0000000000007941 */ /* 0x000fea0003800000 */
.L_x_85:
        /* <DEDUP_REMOVED lines=11> */
.L_x_88:
[----:B------:R-:W-:Y:S05]  /*3530*/  BSYNC B0 ;  /* 0x0000000000007941 */ /* 0x000fea0003800000 */
.L_x_87:
        /* <DEDUP_REMOVED lines=9> */
.L_x_90:
[----:B------:R-:W-:Y:S05]  /*35d0*/  BSYNC B0 ;  /* 0x0000000000007941 */ /* 0x000fea0003800000 */
.L_x_89:
        /* <DEDUP_REMOVED lines=10> */
.L_x_92:
[----:B------:R-:W-:Y:S05]  /*3680*/  BSYNC B0 ;  /* 0x0000000000007941 */ /* 0x000fea0003800000 */
.L_x_91:
        /* <DEDUP_REMOVED lines=12> */
.L_x_94:
[----:B------:R-:W-:Y:S05]  /*3750*/  BSYNC B0 ;  /* 0x0000000000007941 */ /* 0x000fea0003800000 */
.L_x_93:
        /* <DEDUP_REMOVED lines=11> */
.L_x_96:
[----:B------:R-:W-:Y:S05]  /*3810*/  BSYNC B0 ;  /* 0x0000000000007941 */ /* 0x000fea0003800000 */
.L_x_95:
        /* <DEDUP_REMOVED lines=9> */
.L_x_98:
[----:B------:R-:W-:Y:S05]  /*38b0*/  BSYNC B0 ;  /* 0x0000000000007941 */ /* 0x000fea0003800000 */
.L_x_97:
        /* <DEDUP_REMOVED lines=10> */
.L_x_100:
[----:B------:R-:W-:Y:S05]  /*3960*/  BSYNC B0 ;  /* 0x0000000000007941 */ /* 0x000fea0003800000 */
.L_x_99:
        /* <DEDUP_REMOVED lines=12> */
.L_x_102:
[----:B------:R-:W-:Y:S05]  /*3a30*/  BSYNC B0 ;  /* 0x0000000000007941 */ /* 0x000fea0003800000 */
.L_x_101:
        /* <DEDUP_REMOVED lines=11> */
.L_x_104:
[----:B------:R-:W-:Y:S05]  /*3af0*/  BSYNC B0 ;  /* 0x0000000000007941 */ /* 0x000fea0003800000 */
.L_x_103:
        /* <DEDUP_REMOVED lines=9> */
.L_x_106:
[----:B------:R-:W-:Y:S05]  /*3b90*/  BSYNC B0 ;  /* 0x0000000000007941 */ /* 0x000fea0003800000 */
.L_x_105:
        /* <DEDUP_REMOVED lines=10> */
.L_x_108:
[----:B------:R-:W-:Y:S05]  /*3c40*/  BSYNC B0 ;  /* 0x0000000000007941 */ /* 0x000fea0003800000 */
.L_x_107:
        /* <DEDUP_REMOVED lines=12> */
.L_x_110:
[----:B------:R-:W-:Y:S05]  /*3d10*/  BSYNC B0 ;  /* 0x0000000000007941 */ /* 0x000fea0003800000 */
.L_x_109:
        /* <DEDUP_REMOVED lines=11> */
.L_x_112:
[----:B------:R-:W-:Y:S05]  /*3dd0*/  BSYNC B0 ;  /* 0x0000000000007941 */ /* 0x000fea0003800000 */
.L_x_111:
        /* <DEDUP_REMOVED lines=9> */
.L_x_114:
[----:B------:R-:W-:Y:S05]  /*3e70*/  BSYNC B0 ;  /* 0x0000000000007941 */ /* 0x000fea0003800000 */
.L_x_113:
        /* <DEDUP_REMOVED lines=10> */
.L_x_116:
[----:B------:R-:W-:Y:S05]  /*3f20*/  BSYNC B0 ;  /* 0x0000000000007941 */ /* 0x000fea0003800000 */
.L_x_115:
        /* <DEDUP_REMOVED lines=12> */
.L_x_118:
[----:B------:R-:W-:Y:S05]  /*3ff0*/  BSYNC B0 ;  /* 0x0000000000007941 */ /* 0x000fea0003800000 */
.L_x_117:
        /* <DEDUP_REMOVED lines=11> */
.L_x_120:
[----:B------:R-:W-:Y:S05]  /*40b0*/  BSYNC B0 ;  /* 0x0000000000007941 */ /* 0x000fea0003800000 */
.L_x_119:
        /* <DEDUP_REMOVED lines=9> */
.L_x_122:
[----:B------:R-:W-:Y:S05]  /*4150*/  BSYNC B0 ;  /* 0x0000000000007941 */ /* 0x000fea0003800000 */
.L_x_121:
        /* <DEDUP_REMOVED lines=10> */
.L_x_124:
[----:B------:R-:W-:Y:S05]  /*4200*/  BSYNC B0 ;  /* 0x0000000000007941 */ /* 0x000fea0003800000 */
.L_x_123:
        /* <DEDUP_REMOVED lines=12> */
.L_x_126:
[----:B------:R-:W-:Y:S05]  /*42d0*/  BSYNC B0 ;  /* 0x0000000000007941 */ /* 0x000fea0003800000 */
.L_x_125:
        /* <DEDUP_REMOVED lines=11> */
.L_x_128:
[----:B------:R-:W-:Y:S05]  /*4390*/  BSYNC B0 ;  /* 0x0000000000007941 */ /* 0x000fea0003800000 */
.L_x_127:
        /* <DEDUP_REMOVED lines=9> */
.L_x_130:
[----:B------:R-:W-:Y:S05]  /*4430*/  BSYNC B0 ;  /* 0x0000000000007941 */ /* 0x000fea0003800000 */
.L_x_129:
        /* <DEDUP_REMOVED lines=10> */
.L_x_132:
[----:B------:R-:W-:Y:S05]  /*44e0*/  BSYNC B0 ;  /* 0x0000000000007941 */ /* 0x000fea0003800000 */
.L_x_131:
        /* <DEDUP_REMOVED lines=12> */
.L_x_134:
[----:B------:R-:W-:Y:S05]  /*45b0*/  BSYNC B0 ;  /* 0x0000000000007941 */ /* 0x000fea0003800000 */
.L_x_133:
        /* <DEDUP_REMOVED lines=11> */
.L_x_136:
[----:B------:R-:W-:Y:S05]  /*4670*/  BSYNC B0 ;  /* 0x0000000000007941 */ /* 0x000fea0003800000 */
.L_x_135:
        /* <DEDUP_REMOVED lines=9> */
.L_x_138:
[----:B------:R-:W-:Y:S05]  /*4710*/  BSYNC B0 ;  /* 0x0000000000007941 */ /* 0x000fea0003800000 */
.L_x_137:
        /* <DEDUP_REMOVED lines=10> */
.L_x_140:
[----:B------:R-:W-:Y:S05]  /*47c0*/  BSYNC B0 ;  /* 0x0000000000007941 */ /* 0x000fea0003800000 */
.L_x_139:
[----:B-----5:R-:W-:Y:S01]  /*47d0*/  HADD2.F32 R7, -RZ, R94.H0_H0 ;  /* 0x2000005eff077230 */ /* 0x020fe20000004100 */
[----:B------:R-:W-:Y:S01]  /*47e0*/  ISETP.GT.AND P1, PT, R9, 0x79, PT ;  /* 0x000000790900780c */ /* 0x000fe20003f24270 */
[----:B0-----:R-:W-:Y:S01]  /*47f0*/  @P2 IMAD.MOV.U32 R8, RZ, RZ, R14 ;  /* 0x000000ffff082224 */ /* 0x001fe200078e000e */
        /* <DEDUP_REMOVED lines=9> */
.L_x_142:
[----:B------:R-:W-:Y:S05]  /*4890*/  BSYNC B0 ;  /* 0x0000000000007941 */ /* 0x000fea0003800000 */
.L_x_141:
[----:B0----5:R-:W-:Y:S01]  /*48a0*/  HADD2.F32 R7, -RZ, R94.H0_H0 ;  /* 0x2000005eff077230 */ /* 0x021fe20000004100 */
        /* <DEDUP_REMOVED lines=8> */
.L_x_144:
[----:B------:R-:W-:Y:S05]  /*4930*/  BSYNC B0 ;  /* 0x0000000000007941 */ /* 0x000fea0003800000 */
.L_x_143:
        /* <DEDUP_REMOVED lines=9> */
.L_x_146:
[----:B------:R-:W-:Y:S05]  /*49d0*/  BSYNC B0 ;  /* 0x0000000000007941 */ /* 0x000fea0003800000 */
.L_x_145:
[----:B0--345:R-:W-:-:S05]  /*49e0*/  HADD2.F32 R3, -RZ, R94.H0_H0 ;  /* 0x2000005eff037230 */ /* 0x039fca0000004100 */
[----:B------:R-:W-:-:S04]  /*49f0*/  FMUL R6, R3, R6 ;  /* 0x0000000603067220 */ /* 0x000fc80000400000 */
[----:B------:R-:W-:Y:S01]  /*4a00*/  FFMA R6, R87, R0, R6 ;  /* 0x0000000057067223 */ /* 0x000fe20000000006 */
[----:B------:R-:W-:Y:S06]  /*4a10*/  @!P1 EXIT ;  /* 0x000000000000994d */ /* 0x000fec0003800000 */
[----:B------:R-:W-:-:S05]  /*4a20*/  F2FP.F16.F32.PACK_AB R6, RZ, R6 ;  /* 0x00000006ff06723e */ /* 0x000fca00000000ff */
[----:B------:R-:W-:Y:S01]  /*4a30*/  STG.E.U16 desc[UR12][R4.64+0xf2], R6 ;  /* 0x0000f20604007986 */ /* 0x000fe2000c10150c */
[----:B------:R-:W-:Y:S05]  /*4a40*/  EXIT ;  /* 0x000000000000794d */ /* 0x000fea0003800000 */
.L_x_22:
[----:B------:R-:W-:Y:S01]  /*4a50*/  ISETP.GT.AND P3, PT, R9, 0x1, PT ;  /* 0x000000010900780c */ /* 0x000fe20003f64270 */
[----:B------:R-:W-:Y:S01]  /*4a60*/  ULDC.64 UR4, c[0x0][0x5c8] ;  /* 0x0001720000047ab9 */ /* 0x000fe20000000a00 */
[-C--:B------:R-:W-:Y:S01]  /*4a70*/  FMUL R24, R24, R0.reuse ;  /* 0x0000000018187220 */ /* 0x080fe20000400000 */
[-C--:B------:R-:W-:Y:S01]  /*4a80*/  FMUL R25, R25, R0.reuse ;  /* 0x0000000019197220 */ /* 0x080fe20000400000 */
[----:B------:R-:W-:Y:S01]  /*4a90*/  ISETP.GT.AND P1, PT, R12, RZ, P3 ;  /* 0x000000ff0c00720c */ /* 0x000fe20001f24270 */
[-C--:B------:R-:W-:Y:S01]  /*4aa0*/  FMUL R26, R26, R0.reuse ;  /* 0x000000001a1a7220 */ /* 0x080fe20000400000 */
[----:B------:R-:W-:Y:S01]  /*4ab0*/  LEA R2, P4, R10, UR4, 0x1 ;  /* 0x000000040a027c11 */ /* 0x000fe2000f8808ff */
[----:B------:R-:W-:Y:S01]  /*4ac0*/  FMUL R27, R27, R0 ;  /* 0x000000001b1b7220 */ /* 0x000fe20000400000 */
[----:B------:R-:W-:Y:S01]  /*4ad0*/  F2FP.F16.F32.PACK_AB R24, RZ, R24 ;  /* 0x00000018ff18723e */ /* 0x000fe200000000ff */
[-C--:B------:R-:W-:Y:S01]  /*4ae0*/  FMUL R28, R28, R0.reuse ;  /* 0x000000001c1c7220 */ /* 0x080fe20000400000 */
[----:B------:R-:W-:Y:S01]  /*4af0*/  LEA.HI.X R3, R10, UR5, R17, 0x1, P4 ;  /* 0x000000050a037c11 */ /* 0x000fe2000a0f0c11 */
[-C--:B------:R-:W-:Y:S01]  /*4b00*/  FMUL R29, R29, R0.reuse ;  /* 0x000000001d1d7220 */ /* 0x080fe20000400000 */
[----:B------:R-:W-:Y:S01]  /*4b10*/  F2FP.F16.F32.PACK_AB R25, RZ, R25 ;  /* 0x00000019ff19723e */ /* 0x000fe200000000ff */
[-C--:B------:R-:W-:Y:S01]  /*4b20*/  FMUL R30, R30, R0.reuse ;  /* 0x000000001e1e7220 */ /* 0x080fe20000400000 */
[----:B------:R-:W-:Y:S01]  /*4b30*/  SHF.L.U64.HI R5, R19, 0x1, R18 ;  /* 0x0000000113057819 */ /* 0x000fe20000010212 */
[----:B------:R-:W-:Y:S01]  /*4b40*/  @P2 STG.E.U16 desc[UR12][R2.64], R24 ;  /* 0x0000001802002986 */ /* 0x000fe2000c10150c */
[----:B------:R-:W-:Y:S01]  /*4b50*/  ISETP.GT.AND P2, PT, R12, 0x8, P0 ;  /* 0x000000080c00780c */ /* 0x000fe20000744270 */
[----:B------:R-:W-:Y:S01]  /*4b60*/  FMUL R31, R31, R0 ;  /* 0x000000001f1f7220 */ /* 0x000fe20000400000 */
[----:B------:R-:W-:Y:S01]  /*4b70*/  LEA R4, P5, R19, R2, 0x1 ;  /* 0x0000000213047211 */ /* 0x000fe200078a08ff */
[----:B------:R-:W-:Y:S01]  /*4b80*/  @P1 STG.E.U16 desc[UR12][R2.64+0x2], R25 ;  /* 0x0000021902001986 */ /* 0x000fe2000c10150c */
[----:B------:R-:W-:Y:S01]  /*4b90*/  ISETP.GT.AND P1, PT, R9, 0x8, PT ;  /* 0x000000080900780c */ /* 0x000fe20003f24270 */
[-C--:B------:R-:W-:Y:S01]  /*4ba0*/  FMUL R32, R32, R0.reuse ;  /* 0x0000000020207220 */ /* 0x080fe20000400000 */
[C---:B------:R-:W-:Y:S01]  /*4bb0*/  ISETP.GT.AND P3, PT, R12.reuse, 0x8, P3 ;  /* 0x000000080c00780c */ /* 0x040fe20001f64270 */
[----:B------:R-:W-:Y:S01]  /*4bc0*/  IMAD.X R5, R5, 0x1, R3, P5 ;  /* 0x0000000105057824 */ /* 0x000fe200028e0603 */
[----:B------:R-:W-:Y:S01]  /*4bd0*/  ISETP.GT.AND P0, PT, R9, 0x9, PT ;  /* 0x000000090900780c */ /* 0x000fe20003f04270 */
[-C--:B------:R-:W-:Y:S01]  /*4be0*/  FMUL R33, R33, R0.reuse ;  /* 0x0000000021217220 */ /* 0x080fe20000400000 */
[----:B------:R-:W-:Y:S01]  /*4bf0*/  ISETP.GT.AND P4, PT, R12, RZ, P1 ;  /* 0x000000ff0c00720c */ /* 0x000fe20000f84270 */
[-C--:B------:R-:W-:Y:S01]  /*4c00*/  FMUL R34, R34, R0.reuse ;  /* 0x0000000022227220 */ /* 0x080fe20000400000 */
[----:B------:R-:W-:Y:S01]  /*4c10*/  ISETP.GT.AND P5, PT, R12, RZ, P0 ;  /* 0x000000ff0c00720c */ /* 0x000fe200007a4270 */
[----:B------:R-:W-:Y:S01]  /*4c20*/  FMUL R35, R35, R0 ;  /* 0x0000000023237220 */ /* 0x000fe20000400000 */
[----:B------:R-:W-:Y:S01]  /*4c30*/  F2FP.F16.F32.PACK_AB R26, RZ, R26 ;  /* 0x0000001aff1a723e */ /* 0x000fe200000000ff */
[-C--:B------:R-:W-:Y:S01]  /*4c40*/  FMUL R36, R36, R0.reuse ;  /* 0x0000000024247220 */ /* 0x080fe20000400000 */
[----:B------:R-:W-:Y:S01]  /*4c50*/  F2FP.F16.F32.PACK_AB R27, RZ, R27 ;  /* 0x0000001bff1b723e */ /* 0x000fe200000000ff */
[----:B------:R-:W-:Y:S01]  /*4c60*/  FMUL R37, R37, R0 ;  /* 0x0000000025257220 */ /* 0x000fe20000400000 */
[----:B------:R-:W-:Y:S01]  /*4c70*/  F2FP.F16.F32.PACK_AB R28, RZ, R28 ;  /* 0x0000001cff1c723e */ /* 0x000fe200000000ff */
[----:B------:R-:W-:Y:S01]  /*4c80*/  @P2 STG.E.U16 desc[UR12][R4.64], R26 ;  /* 0x0000001a04002986 */ /* 0x000fe2000c10150c */
[----:B------:R-:W-:Y:S01]  /*4c90*/  ISETP.GT.AND P1, PT, R12, 0x8, P1 ;  /* 0x000000080c00780c */ /* 0x000fe20000f24270 */
[-C--:B------:R-:W-:Y:S01]  /*4ca0*/  FMUL R38, R38, R0.reuse ;  /* 0x0000000026267220 */ /* 0x080fe20000400000 */
[----:B------:R-:W-:Y:S01]  /*4cb0*/  F2FP.F16.F32.PACK_AB R29, RZ, R29 ;  /* 0x0000001dff1d723e */ /* 0x000fe200000000ff */
[----:B------:R-:W-:Y:S01]  /*4cc0*/  @P3 STG.E.U16 desc[UR12][R4.64+0x2], R27 ;  /* 0x0000021b04003986 */ /* 0x000fe2000c10150c */
[----:B------:R-:W-:Y:S01]  /*4cd0*/  ISETP.GT.AND P3, PT, R9, 0x10, PT ;  /* 0x000000100900780c */ /* 0x000fe20003f64270 */
[-C--:B------:R-:W-:Y:S01]  /*4ce0*/  FMUL R39, R39, R0.reuse ;  /* 0x0000000027277220 */ /* 0x080fe20000400000 */
[----:B------:R-:W-:Y:S01]  /*4cf0*/  ISETP.GT.AND P2, PT, R12, 0x8, P0 ;  /* 0x000000080c00780c */ /* 0x000fe20000744270 */
[----:B------:R-:W-:Y:S01]  /*4d00*/  @P4 STG.E.U16 desc[UR12][R2.64+0x10], R28 ;  /* 0x0000101c02004986 */ /* 0x000fe2000c10150c */
[----:B------:R-:W-:Y:S01]  /*4d10*/  ISETP.GT.AND P0, PT, R9, 0x11, PT ;  /* 0x000000110900780c */ /* 0x000fe20003f04270 */
[-C--:B------:R-:W-:Y:S01]  /*4d20*/  FMUL R40, R40, R0.reuse ;  /* 0x0000000028287220 */ /* 0x080fe20000400000 */
[C---:B------:R-:W-:Y:S01]  /*4d30*/  ISETP.GT.AND P4, PT, R12.reuse, RZ, P3 ;  /* 0x000000ff0c00720c */ /* 0x040fe20001f84270 */
[----:B------:R-:W-:Y:S01]  /*4d40*/  @P5 STG.E.U16 desc[UR12][R2.64+0x12], R29 ;  /* 0x0000121d02005986 */ /* 0x000fe2000c10150c */
        /* <DEDUP_REMOVED lines=153> */
[----:B------:R-:W-:Y:S01]  /*56e0*/  FMUL R0, R87, R0 ;  /* 0x0000000057007220 */ /* 0x000fe20000400000 */
[----:B------:R-:W-:Y:S01]  /*56f0*/  ISETP.GT.AND P2, PT, R12, 0x8, P0 ;  /* 0x000000080c00780c */ /* 0x000fe20000744270 */
[----:B------:R-:W-:Y:S01]  /*5700*/  @P4 STG.E.U16 desc[UR12][R2.64+0x90], R60 ;  /* 0x0000903c02004986 */ /* 0x000fe2000c10150c */
[----:B------:R-:W-:-:S02]  /*5710*/  ISETP.GT.AND P0, PT, R9, 0x51, PT ;  /* 0x000000510900780c */ /* 0x000fc40003f04270 */
[C---:B------:R-:W-:Y:S01]  /*5720*/  ISETP.GT.AND P4, PT, R12.reuse, RZ, P3 ;  /* 0x000000ff0c00720c */ /* 0x040fe20001f84270 */
[----:B------:R-:W-:Y:S01]  /*5730*/  @P5 STG.E.U16 desc[UR12][R2.64+0x92], R61 ;  /* 0x0000923d02005986 */ /* 0x000fe2000c10150c */
[C---:B------:R-:W-:Y:S02]  /*5740*/  ISETP.GT.AND P5, PT, R12.reuse, RZ, P0 ;  /* 0x000000ff0c00720c */ /* 0x040fe400007a4270 */
[----:B------:R-:W-:Y:S02]  /*5750*/  F2FP.F16.F32.PACK_AB R62, RZ, R62 ;  /* 0x0000003eff3e723e */ /* 0x000fe400000000ff */
[----:B------:R-:W-:Y:S02]  /*5760*/  F2FP.F16.F32.PACK_AB R63, RZ, R63 ;  /* 0x0000003fff3f723e */ /* 0x000fe400000000ff */
[----:B------:R-:W-:Y:S01]  /*5770*/  F2FP.F16.F32.PACK_AB R64, RZ, R64 ;  /* 0x00000040ff40723e */ /* 0x000fe200000000ff */
[----:B------:R-:W-:Y:S01]  /*5780*/  @P1 STG.E.U16 desc[UR12][R4.64+0x90], R62 ;  /* 0x0000903e04001986 */ /* 0x000fe2000c10150c */
[----:B------:R-:W-:-:S02]  /*5790*/  ISETP.GT.AND P1, PT, R12, 0x8, P3 ;  /* 0x000000080c00780c */ /* 0x000fc40001f24270 */
[----:B------:R-:W-:Y:S01]  /*57a0*/  F2FP.F16.F32.PACK_AB R65, RZ, R65 ;  /* 0x00000041ff41723e */ /* 0x000fe200000000ff */
[----:B------:R-:W-:Y:S01]  /*57b0*/  @P2 STG.E.U16 desc[UR12][R4.64+0x92], R63 ;  /* 0x0000923f04002986 */ /* 0x000fe2000c10150c */
[C---:B------:R-:W-:Y:S02]  /*57c0*/  ISETP.GT.AND P2, PT, R9.reuse, 0x58, PT ;  /* 0x000000580900780c */ /* 0x040fe40003f44270 */
[C---:B------:R-:W-:Y:S01]  /*57d0*/  ISETP.GT.AND P0, PT, R12.reuse, 0x8, P0 ;  /* 0x000000080c00780c */ /* 0x040fe20000704270 */
[----:B------:R-:W-:Y:S01]  /*57e0*/  @P4 STG.E.U16 desc[UR12][R2.64+0xa0], R64 ;  /* 0x0000a04002004986 */ /* 0x000fe2000c10150c */
[----:B------:R-:W-:Y:S02]  /*57f0*/  ISETP.GT.AND P3, PT, R9, 0x59, PT ;  /* 0x000000590900780c */ /* 0x000fe40003f64270 */
[C---:B------:R-:W-:Y:S01]  /*5800*/  ISETP.GT.AND P4, PT, R12.reuse, RZ, P2 ;  /* 0x000000ff0c00720c */ /* 0x040fe20001784270 */
[----:B------:R-:W-:Y:S01]  /*5810*/  @P5 STG.E.U16 desc[UR12][R2.64+0xa2], R65 ;  /* 0x0000a24102005986 */ /* 0x000fe2000c10150c */
[----:B------:R-:W-:-:S02]  /*5820*/  ISETP.GT.AND P5, PT, R12, RZ, P3 ;  /* 0x000000ff0c00720c */ /* 0x000fc40001fa4270 */
[----:B------:R-:W-:Y:S02]  /*5830*/  F2FP.F16.F32.PACK_AB R66, RZ, R66 ;  /* 0x00000042ff42723e */ /* 0x000fe400000000ff */
[----:B------:R-:W-:Y:S02]  /*5840*/  F2FP.F16.F32.PACK_AB R67, RZ, R67 ;  /* 0x00000043ff43723e */ /* 0x000fe400000000ff */
[----:B------:R-:W-:Y:S01]  /*5850*/  F2FP.F16.F32.PACK_AB R68, RZ, R68 ;  /* 0x00000044ff44723e */ /* 0x000fe200000000ff */
[----:B------:R-:W-:Y:S01]  /*5860*/  @P1 STG.E.U16 desc[UR12][R4.64+0xa0], R66 ;  /* 0x0000a04204001986 */ /* 0x000fe2000c10150c */
[C---:B------:R-:W-:Y:S02]  /*5870*/  ISETP.GT.AND P1, PT, R12.reuse, 0x8, P2 ;  /* 0x000000080c00780c */ /* 0x040fe40001724270 */
[----:B------:R-:W-:Y:S01]  /*5880*/  F2FP.F16.F32.PACK_AB R69, RZ, R69 ;  /* 0x00000045ff45723e */ /* 0x000fe200000000ff */
[----:B------:R-:W-:Y:S01]  /*5890*/  @P0 STG.E.U16 desc[UR12][R4.64+0xa2], R67 ;  /* 0x0000a24304000986 */ /* 0x000fe2000c10150c */
[----:B------:R-:W-:-:S02]  /*58a0*/  ISETP.GT.AND P2, PT, R12, 0x8, P3 ;  /* 0x000000080c00780c */ /* 0x000fc40001f44270 */
[C---:B------:R-:W-:Y:S01]  /*58b0*/  ISETP.GT.AND P3, PT, R9.reuse, 0x60, PT ;  /* 0x000000600900780c */ /* 0x040fe20003f64270 */
[----:B------:R-:W-:Y:S01]  /*58c0*/  @P4 STG.E.U16 desc[UR12][R2.64+0xb0], R68 ;  /* 0x0000b04402004986 */ /* 0x000fe2000c10150c */
[----:B------:R-:W-:Y:S02]  /*58d0*/  ISETP.GT.AND P0, PT, R9, 0x61, PT ;  /* 0x000000610900780c */ /* 0x000fe40003f04270 */
[C---:B------:R-:W-:Y:S01]  /*58e0*/  ISETP.GT.AND P4, PT, R12.reuse, RZ, P3 ;  /* 0x000000ff0c00720c */ /* 0x040fe20001f84270 */
[----:B------:R-:W-:Y:S01]  /*58f0*/  @P5 STG.E.U16 desc[UR12][R2.64+0xb2], R69 ;  /* 0x0000b24502005986 */ /* 0x000fe2000c10150c */
[----:B------:R-:W-:Y:S02]  /*5900*/  ISETP.GT.AND P5, PT, R12, RZ, P0 ;  /* 0x000000ff0c00720c */ /* 0x000fe400007a4270 */
[----:B------:R-:W-:Y:S02]  /*5910*/  F2FP.F16.F32.PACK_AB R70, RZ, R70 ;  /* 0x00000046ff46723e */ /* 0x000fe400000000ff */
[----:B------:R-:W-:-:S02]  /*5920*/  F2FP.F16.F32.PACK_AB R71, RZ, R71 ;  /* 0x00000047ff47723e */ /* 0x000fc400000000ff */
[----:B------:R-:W-:Y:S01]  /*5930*/  F2FP.F16.F32.PACK_AB R72, RZ, R72 ;  /* 0x00000048ff48723e */ /* 0x000fe200000000ff */
[----:B------:R-:W-:Y:S01]  /*5940*/  @P1 STG.E.U16 desc[UR12][R4.64+0xb0], R70 ;  /* 0x0000b04604001986 */ /* 0x000fe2000c10150c */
[----:B------:R-:W-:Y:S02]  /*5950*/  F2FP.F16.F32.PACK_AB R73, RZ, R73 ;  /* 0x00000049ff49723e */ /* 0x000fe400000000ff */
[C---:B------:R-:W-:Y:S01]  /*5960*/  ISETP.GT.AND P1, PT, R12.reuse, 0x8, P3 ;  /* 0x000000080c00780c */ /* 0x040fe20001f24270 */
[----:B------:R-:W-:Y:S01]  /*5970*/  @P2 STG.E.U16 desc[UR12][R4.64+0xb2], R71 ;  /* 0x0000b24704002986 */ /* 0x000fe2000c10150c */
[----:B------:R-:W-:Y:S02]  /*5980*/  ISETP.GT.AND P0, PT, R12, 0x8, P0 ;  /* 0x000000080c00780c */ /* 0x000fe40000704270 */
[----:B------:R-:W-:Y:S01]  /*5990*/  F2FP.F16.F32.PACK_AB R74, RZ, R74 ;  /* 0x0000004aff4a723e */ /* 0x000fe200000000ff */
[----:B------:R-:W-:Y:S01]  /*59a0*/  @P4 STG.E.U16 desc[UR12][R2.64+0xc0], R72 ;  /* 0x0000c04802004986 */ /* 0x000fe2000c10150c */
[----:B------:R-:W-:-:S02]  /*59b0*/  ISETP.GT.AND P4, PT, R9, 0x68, PT ;  /* 0x000000680900780c */ /* 0x000fc40003f84270 */
[----:B------:R-:W-:Y:S01]  /*59c0*/  F2FP.F16.F32.PACK_AB R75, RZ, R75 ;  /* 0x0000004bff4b723e */ /* 0x000fe200000000ff */
[----:B------:R-:W-:Y:S01]  /*59d0*/  @P5 STG.E.U16 desc[UR12][R2.64+0xc2], R73 ;  /* 0x0000c24902005986 */ /* 0x000fe2000c10150c */
[----:B------:R-:W-:Y:S02]  /*59e0*/  ISETP.GT.AND P5, PT, R9, 0x69, PT ;  /* 0x000000690900780c */ /* 0x000fe40003fa4270 */
[C---:B------:R-:W-:Y:S01]  /*59f0*/  ISETP.GT.AND P2, PT, R12.reuse, RZ, P4 ;  /* 0x000000ff0c00720c */ /* 0x040fe20002744270 */
[----:B------:R-:W-:Y:S01]  /*5a00*/  @P1 STG.E.U16 desc[UR12][R4.64+0xc0], R74 ;  /* 0x0000c04a04001986 */ /* 0x000fe2000c10150c */
[----:B------:R-:W-:Y:S02]  /*5a10*/  ISETP.GT.AND P6, PT, R12, RZ, P5 ;  /* 0x000000ff0c00720c */ /* 0x000fe40002fc4270 */
[----:B------:R-:W-:Y:S01]  /*5a20*/  F2FP.F16.F32.PACK_AB R76, RZ, R76 ;  /* 0x0000004cff4c723e */ /* 0x000fe200000000ff */
[----:B------:R-:W-:Y:S01]  /*5a30*/  @P0 STG.E.U16 desc[UR12][R4.64+0xc2], R75 ;  /* 0x0000c24b04000986 */ /* 0x000fe2000c10150c */
[----:B------:R-:W-:-:S02]  /*5a40*/  F2FP.F16.F32.PACK_AB R77, RZ, R77 ;  /* 0x0000004dff4d723e */ /* 0x000fc400000000ff */
[C---:B------:R-:W-:Y:S02]  /*5a50*/  ISETP.GT.AND P3, PT, R9.reuse, 0x70, PT ;  /* 0x000000700900780c */ /* 0x040fe40003f64270 */
[C---:B------:R-:W-:Y:S02]  /*5a60*/  ISETP.GT.AND P4, PT, R12.reuse, 0x8, P4 ;  /* 0x000000080c00780c */ /* 0x040fe40002784270 */
[----:B------:R-:W-:Y:S01]  /*5a70*/  F2FP.F16.F32.PACK_AB R78, RZ, R78 ;  /* 0x0000004eff4e723e */ /* 0x000fe200000000ff */
[----:B------:R-:W-:Y:S01]  /*5a80*/  @P2 STG.E.U16 desc[UR12][R2.64+0xd0], R76 ;  /* 0x0000d04c02002986 */ /* 0x000fe2000c10150c */
[----:B------:R-:W-:Y:S02]  /*5a90*/  ISETP.GT.AND P2, PT, R9, 0x71, PT ;  /* 0x000000710900780c */ /* 0x000fe40003f44270 */
[----:B------:R-:W-:Y:S01]  /*5aa0*/  F2FP.F16.F32.PACK_AB R79, RZ, R79 ;  /* 0x0000004fff4f723e */ /* 0x000fe200000000ff */
[----:B------:R-:W-:Y:S01]  /*5ab0*/  @P6 STG.E.U16 desc[UR12][R2.64+0xd2], R77 ;  /* 0x0000d24d02006986 */ /* 0x000fe2000c10150c */
[----:B------:R-:W-:-:S02]  /*5ac0*/  ISETP.GT.AND P6, PT, R12, 0x8, P5 ;  /* 0x000000080c00780c */ /* 0x000fc40002fc4270 */
[C---:B------:R-:W-:Y:S02]  /*5ad0*/  ISETP.GT.AND P5, PT, R12.reuse, RZ, P3 ;  /* 0x000000ff0c00720c */ /* 0x040fe40001fa4270 */
[----:B------:R-:W-:Y:S01]  /*5ae0*/  F2FP.F16.F32.PACK_AB R80, RZ, R80 ;  /* 0x00000050ff50723e */ /* 0x000fe200000000ff */
[----:B------:R-:W-:Y:S01]  /*5af0*/  @P4 STG.E.U16 desc[UR12][R4.64+0xd0], R78 ;  /* 0x0000d04e04004986 */ /* 0x000fe2000c10150c */
[C---:B------:R-:W-:Y:S02]  /*5b00*/  ISETP.GT.AND P1, PT, R9.reuse, 0x78, PT ;  /* 0x000000780900780c */ /* 0x040fe40003f24270 */
[----:B------:R-:W-:Y:S02]  /*5b10*/  ISETP.GT.AND P0, PT, R9, 0x79, PT ;  /* 0x000000790900780c */ /* 0x000fe40003f04270 */
[C---:B------:R-:W-:Y:S02]  /*5b20*/  ISETP.GT.AND P4, PT, R12.reuse, RZ, P2 ;  /* 0x000000ff0c00720c */ /* 0x040fe40001784270 */
[C---:B------:R-:W-:Y:S01]  /*5b30*/  ISETP.GT.AND P3, PT, R12.reuse, 0x8, P3 ;  /* 0x000000080c00780c */ /* 0x040fe20001f64270 */
[----:B------:R-:W-:Y:S01]  /*5b40*/  @P6 STG.E.U16 desc[UR12][R4.64+0xd2], R79 ;  /* 0x0000d24f04006986 */ /* 0x000fe2000c10150c */
[----:B------:R-:W-:-:S02]  /*5b50*/  ISETP.GT.AND P2, PT, R12, 0x8, P2 ;  /* 0x000000080c00780c */ /* 0x000fc40001744270 */
[C---:B------:R-:W-:Y:S01]  /*5b60*/  ISETP.GT.AND P6, PT, R12.reuse, RZ, P0 ;  /* 0x000000ff0c00720c */ /* 0x040fe200007c4270 */
[----:B------:R-:W-:Y:S01]  /*5b70*/  @P5 STG.E.U16 desc[UR12][R2.64+0xe0], R80 ;  /* 0x0000e05002005986 */ /* 0x000fe2000c10150c */
[C---:B------:R-:W-:Y:S02]  /*5b80*/  ISETP.GT.AND P5, PT, R12.reuse, RZ, P1 ;  /* 0x000000ff0c00720c */ /* 0x040fe40000fa4270 */
[C---:B------:R-:W-:Y:S02]  /*5b90*/  ISETP.GT.AND P1, PT, R12.reuse, 0x8, P1 ;  /* 0x000000080c00780c */ /* 0x040fe40000f24270 */
[----:B------:R-:W-:Y:S02]  /*5ba0*/  F2FP.F16.F32.PACK_AB R81, RZ, R81 ;  /* 0x00000051ff51723e */ /* 0x000fe400000000ff */
[----:B------:R-:W-:Y:S02]  /*5bb0*/  F2FP.F16.F32.PACK_AB R82, RZ, R82 ;  /* 0x00000052ff52723e */ /* 0x000fe400000000ff */
[----:B------:R-:W-:Y:S01]  /*5bc0*/  F2FP.F16.F32.PACK_AB R83, RZ, R83 ;  /* 0x00000053ff53723e */ /* 0x000fe200000000ff */
[----:B------:R-:W-:Y:S01]  /*5bd0*/  @P4 STG.E.U16 desc[UR12][R2.64+0xe2], R81 ;  /* 0x0000e25102004986 */ /* 0x000fe2000c10150c */
[----:B------:R-:W-:-:S02]  /*5be0*/  ISETP.GT.AND P0, PT, R12, 0x8, P0 ;  /* 0x000000080c00780c */ /* 0x000fc40000704270 */
[----:B------:R-:W-:Y:S01]  /*5bf0*/  F2FP.F16.F32.PACK_AB R84, RZ, R84 ;  /* 0x00000054ff54723e */ /* 0x000fe200000000ff */
[----:B------:R-:W-:Y:S01]  /*5c00*/  @P3 STG.E.U16 desc[UR12][R4.64+0xe0], R82 ;  /* 0x0000e05204003986 */ /* 0x000fe2000c10150c */
[----:B------:R-:W-:Y:S02]  /*5c10*/  F2FP.F16.F32.PACK_AB R85, RZ, R85 ;  /* 0x00000055ff55723e */ /* 0x000fe400000000ff */
[----:B------:R-:W-:Y:S01]  /*5c20*/  F2FP.F16.F32.PACK_AB R86, RZ, R86 ;  /* 0x00000056ff56723e */ /* 0x000fe200000000ff */
[----:B------:R-:W-:Y:S04]  /*5c30*/  @P2 STG.E.U16 desc[UR12][R4.64+0xe2], R83 ;  /* 0x0000e25304002986 */ /* 0x000fe8000c10150c */
[----:B------:R-:W-:Y:S04]  /*5c40*/  @P5 STG.E.U16 desc[UR12][R2.64+0xf0], R84 ;  /* 0x0000f05402005986 */ /* 0x000fe8000c10150c */
[----:B------:R0:W-:Y:S02]  /*5c50*/  @P6 STG.E.U16 desc[UR12][R2.64+0xf2], R85 ;  /* 0x0000f25502006986 */ /* 0x0001e4000c10150c */
[----:B0-----:R-:W-:-:S02]  /*5c60*/  @P1 IMAD.MOV.U32 R2, RZ, RZ, R4 ;  /* 0x000000ffff021224 */ /* 0x001fc400078e0004 */
[----:B------:R-:W-:-:S05]  /*5c70*/  @P1 IMAD.MOV.U32 R3, RZ, RZ, R5 ;  /* 0x000000ffff031224 */ /* 0x000fca00078e0005 */
[----:B------:R0:W-:Y:S01]  /*5c80*/  @P1 STG.E.U16 desc[UR12][R2.64+0xf0], R86 ;  /* 0x0000f05602001986 */ /* 0x0001e2000c10150c */
[----:B------:R-:W-:Y:S05]  /*5c90*/  @!P0 EXIT ;  /* 0x000000000000894d */ /* 0x000fea0003800000 */
[----:B------:R-:W-:-:S05]  /*5ca0*/  F2FP.F16.F32.PACK_AB R0, RZ, R0 ;  /* 0x00000000ff00723e */ /* 0x000fca00000000ff */
[----:B------:R-:W-:Y:S01]  /*5cb0*/  STG.E.U16 desc[UR12][R4.64+0xf2], R0 ;  /* 0x0000f20004007986 */ /* 0x000fe2000c10150c */
[----:B------:R-:W-:Y:S05]  /*5cc0*/  EXIT ;  /* 0x000000000000794d */ /* 0x000fea0003800000 */
.L_x_10:
[----:B------:R-:W-:-:S13]  /*5cd0*/  ISETP.NE.AND P0, PT, R3, RZ, PT ;  /* 0x000000ff0300720c */ /* 0x000fda0003f05270 */
[----:B------:R-:W-:Y:S05]  /*5ce0*/  @P0 EXIT ;  /* 0x000000000000094d */ /* 0x000fea0003800000 */
[----:B------:R-:W-:-:S13]  /*5cf0*/  ELECT P0, URZ, PT ;  /* 0x00000000003f782f */ /* 0x000fda0003800000 */
[----:B------:R-:W-:Y:S05]  /*5d00*/  @!P0 BRA `(.L_x_147) ;  /* 0x0000000400bc8947 */ /* 0x000fea0003800000 */
[----:B------:R-:W-:Y:S02]  /*5d10*/  ISETP.GE.AND P0, PT, R11, 0x1, PT ;  /* 0x000000010b00780c */ /* 0x000fe40003f06270 */
[----:B------:R-:W-:-:S04]  /*5d20*/  SHF.R.S32.HI R3, RZ, 0x1f, R12 ;  /* 0x0000001fff037819 */ /* 0x000fc8000001140c */
[----:B------:R-:W-:-:S07]  /*5d30*/  LEA.HI R3, R3, R12, RZ, 0x7 ;  /* 0x0000000c03037211 */ /* 0x000fce00078f38ff */
[----:B------:R-:W-:Y:S05]  /*5d40*/  @!P0 BRA `(.L_x_147) ;  /* 0x0000000400ac8947 */ /* 0x000fea0003800000 */
[----:B------:R-:W1:Y:S01]  /*5d50*/  LDC.64 R10, c[0x0][0x4d8] ;  /* 0x00013600ff0a7b82 */ /* 0x000e620000000a00 */
[----:B------:R-:W-:Y:S01]  /*5d60*/  LOP3.LUT R3, R3, 0xffffff80, RZ, 0xc0, !PT ;  /* 0xffffff8003037812 */ /* 0x000fe200078ec0ff */
[----:B------:R-:W-:Y:S01]  /*5d70*/  IMAD.SHL.U32 R7, R7, 0x80, RZ ;  /* 0x0000008007077824 */ /* 0x000fe200078e00ff */
[----:B------:R-:W-:Y:S01]  /*5d80*/  LOP3.LUT P0, RZ, R12, 0x1f, RZ, 0xc0, !PT ;  /* 0x0000001f0cff7812 */ /* 0x000fe2000780c0ff */
[----:B------:R-:W-:Y:S01]  /*5d90*/  ULDC.64 UR4, c[0x0][0x4b0] ;  /* 0x00012c0000047ab9 */ /* 0x000fe20000000a00 */
[----:B0--3-5:R-:W-:Y:S01]  /*5da0*/  IMAD.SHL.U32 R6, R4, 0x40, RZ ;  /* 0x0000004004067824 */ /* 0x029fe200078e00ff */
[----:B------:R-:W-:Y:S01]  /*5db0*/  LOP3.LUT R9, R2, 0x2, RZ, 0xfc, !PT ;  /* 0x0000000202097812 */ /* 0x000fe200078efcff */
[----:B------:R-:W-:Y:S02]  /*5dc0*/  IMAD.IADD R3, R12, 0x1, -R3 ;  /* 0x000000010c037824 */ /* 0x000fe400078e0a03 */
[----:B------:R-:W-:Y:S02]  /*5dd0*/  VIADD R13, R16, 0x1 ;  /* 0x00000001100d7836 */ /* 0x000fe40000000000 */
[----:B------:R-:W-:Y:S01]  /*5de0*/  IMAD.MOV.U32 R12, RZ, RZ, RZ ;  /* 0x000000ffff0c7224 */ /* 0x000fe200078e00ff */
[C---:B------:R-:W-:Y:S01]  /*5df0*/  ISETP.NE.AND P2, PT, R3.reuse, RZ, PT ;  /* 0x000000ff0300720c */ /* 0x040fe20003f45270 */
[----:B------:R-:W-:Y:S01]  /*5e00*/  IMAD.MOV.U32 R0, RZ, RZ, 0x1 ;  /* 0x00000001ff007424 */ /* 0x000fe200078e00ff */
[----:B------:R-:W-:Y:S01]  /*5e10*/  ISETP.NE.OR P0, PT, R3, RZ, !P0 ;  /* 0x000000ff0300720c */ /* 0x000fe20004705670 */
[----:B------:R-:W-:-:S02]  /*5e20*/  IMAD.MOV.U32 R3, RZ, RZ, RZ ;  /* 0x000000ffff037224 */ /* 0x000fc400078e00ff */
[----:B------:R-:W-:Y:S02]  /*5e30*/  VIADD R14, R7, 0x40 ;  /* 0x00000040070e7836 */ /* 0x000fe40000000000 */
[----:B-1----:R-:W-:Y:S02]  /*5e40*/  IMAD R10, R15, UR4, R10 ;  /* 0x000000040f0a7c24 */ /* 0x002fe4000f8e020a */
[----:B------:R-:W-:-:S07]  /*5e50*/  IMAD R11, R8, UR5, R11 ;  /* 0x00000005080b7c24 */ /* 0x000fce000f8e020b */
.L_x_151:
[----:B------:R-:W0:Y:S01]  /*5e60*/  S2R R5, SR_CgaCtaId ;  /* 0x0000000000057919 */ /* 0x000e220000008800 */
[----:B------:R-:W-:-:S04]  /*5e70*/  MOV R4, 0x400 ;  /* 0x0000040000047802 */ /* 0x000fc80000000f00 */
[----:B0-----:R-:W-:Y:S02]  /*5e80*/  LEA R8, R5, R4, 0x18 ;  /* 0x0000000405087211 */ /* 0x001fe400078ec0ff */
[----:B------:R-:W-:-:S03]  /*5e90*/  SHF.L.U32 R4, R0, 0x1f, RZ ;  /* 0x0000001f00047819 */ /* 0x000fc600000006ff */
[----:B------:R-:W-:-:S07]  /*5ea0*/  IMAD R5, R3, 0x8, R8 ;  /* 0x0000000803057824 */ /* 0x000fce00078e0208 */
.L_x_148:
[----:B0-----:R0:W1:Y:S02]  /*5eb0*/  SYNCS.PHASECHK.TRANS64.TRYWAIT P1, [R5+URZ+0x36048], R4 ;  /* 0x03604804050075a7 */ /* 0x001064000802017f */
[----:B-1----:R-:W-:Y:S05]  /*5ec0*/  @!P1 NANOSLEEP.SYNCS 0x989680 ;  /* 0x009896800000995d */ /* 0x002fea0003900000 */
[----:B------:R-:W1:Y:S02]  /*5ed0*/  @!P1 SYNCS.PHASECHK.TRANS64 P1, [R5+URZ+0x36048], R4 ;  /* 0x03604804050095a7 */ /* 0x000e64000802007f */
[----:B-1----:R-:W-:Y:S05]  /*5ee0*/  @!P1 BRA `(.L_x_148) ;  /* 0xfffffffc00f09947 */ /* 0x002fea000383ffff */
[----:B0-----:R-:W0:Y:S02]  /*5ef0*/  @!P2 LDC R4, c[0x0][0x500] ;  /* 0x00014000ff04ab82 */ /* 0x001e240000000800 */
[----:B0-----:R0:W-:Y:S02]  /*5f00*/  @!P2 SYNCS.ARRIVE.TRANS64 RZ, [R5+URZ+0x36000], R4 ;  /* 0x0360000405ffa9a7 */ /* 0x0011e4000800003f */
[----:B0-----:R-:W-:-:S04]  /*5f10*/  PRMT R4, R9, 0x9910, RZ ;  /* 0x0000991009047816 */ /* 0x001fc800000000ff */
[----:B------:R-:W-:-:S13]  /*5f20*/  ISETP.NE.AND P1, PT, R4, 0x2, PT ;  /* 0x000000020400780c */ /* 0x000fda0003f25270 */
[----:B------:R-:W-:Y:S05]  /*5f30*/  @P1 BRA `(.L_x_149) ;  /* 0x0000000000041947 */ /* 0x000fea0003800000 */
[----:B------:R-:W-:Y:S01]  /*5f40*/  BPT.TRAP 0x1 ;  /* 0x000000040000795c */ /* 0x000fe20000300000 */
.L_x_149:
[----:B------:R-:W-:Y:S05]  /*5f50*/  @P0 BRA `(.L_x_150) ;  /* 0x0000000000040947 */ /* 0x000fea0003800000 */
[----:B------:R-:W-:Y:S01]  /*5f60*/  BPT.TRAP 0x1 ;  /* 0x000000040000795c */ /* 0x000fe20000300000 */
.L_x_150:
[----:B------:R-:W-:Y:S01]  /*5f70*/  ULDC UR8, c[0x0][0x48c] ;  /* 0x0001230000087ab9 */ /* 0x000fe20000000800 */
[----:B------:R-:W-:Y:S01]  /*5f80*/  R2UR UR14, R12 ;  /* 0x000000000c0e72ca */ /* 0x000fe200000e0000 */
[----:B------:R-:W-:Y:S01]  /*5f90*/  UISETP.NE.AND UP0, UPT, UR8, 0x1, UPT ;  /* 0x000000010800788c */ /* 0x000fe2000bf05270 */
[----:B------:R-:W-:Y:S01]  /*5fa0*/  R2UR UR16, R5 ;  /* 0x00000000051072ca */ /* 0x000fe200000e0000 */
[----:B------:R-:W-:Y:S01]  /*5fb0*/  ULDC UR30, c[0x0][0x498] ;  /* 0x00012600001e7ab9 */ /* 0x000fe20000000800 */
[----:B------:R-:W-:Y:S01]  /*5fc0*/  PRMT R4, R10, 0x40, R11 ;  /* 0x000000400a047816 */ /* 0x000fe2000000000b */
[----:B------:R-:W-:Y:S01]  /*5fd0*/  UIADD3 UR17, -UR8, URZ, URZ ;  /* 0x0000003f08117290 */ /* 0x000fe2000fffe13f */
[----:B------:R-:W-:Y:S01]  /*5fe0*/  VIADD R13, R13, 0xffffffff ;  /* 0xffffffff0d0d7836 */ /* 0x000fe20000000000 */
[----:B------:R-:W-:Y:S01]  /*5ff0*/  ULDC.64 UR32, c[0x0][0x198] ;  /* 0x0000660000207ab9 */ /* 0x000fe20000000a00 */
[----:B------:R-:W-:Y:S01]  /*6000*/  ULDC.64 UR24, c[0x0][0x4b8] ;  /* 0x00012e0000187ab9 */ /* 0x000fe20000000a00 */
[----:B------:R-:W-:-:S02]  /*6010*/  UIADD3 UR22, UP1, UR32, 0xf0, URZ ;  /* 0x000000f020167890 */ /* 0x000fc4000ff3e03f */
[----:B------:R-:W-:Y:S01]  /*6020*/  UIADD3 UR32, UP2, UR32, 0x1f0, URZ ;  /* 0x000001f020207890 */ /* 0x000fe2000ff5e03f */
[----:B------:R-:W-:Y:S01]  /*6030*/  ISETP.GT.AND P3, PT, R13, 0x1, PT ;  /* 0x000000010d00780c */ /* 0x000fe20003f64270 */
[----:B------:R-:W-:Y:S01]  /*6040*/  @UP0 ULDC.64 UR10, c[0x0][0x490] ;  /* 0x00012400000a0ab9 */ /* 0x000fe20000000a00 */
[----:B------:R-:W-:Y:S01]  /*6050*/  @UP0 ULDC.64 UR12, c[0x0][0x490] ;  /* 0x00012400000c0ab9 */ /* 0x000fe20000000a00 */
[----:B------:R-:W-:Y:S01]  /*6060*/  UIMAD.WIDE.U32 UR4, UR14, UR10, URZ ;  /* 0x0000000a0e0472a5 */ /* 0x000fe2000f8e003f */
[----:B------:R-:W-:Y:S01]  /*6070*/  R2UR UR10, R8 ;  /* 0x00000000080a72ca */ /* 0x000fe200000e0000 */
[----:B------:R-:W-:Y:S01]  /*6080*/  UIMAD.WIDE.U32 UR6, UR14, UR12, URZ ;  /* 0x0000000c0e0672a5 */ /* 0x000fe2000f8e003f */
[C---:B------:R-:W-:Y:S01]  /*6090*/  IMAD R8, R3.reuse, 0x4000, R8 ;  /* 0x0000400003087824 */ /* 0x040fe200078e0208 */
[----:B------:R-:W-:Y:S01]  /*60a0*/  UMOV UR9, UR14 ;  /* 0x0000000e00097c82 */ /* 0x000fe20008000000 */
[----:B------:R-:W-:Y:S01]  /*60b0*/  UMOV UR12, UR14 ;  /* 0x0000000e000c7c82 */ /* 0x000fe20008000000 */
[----:B------:R-:W-:Y:S01]  /*60c0*/  @UP0 USHF.R.U32.HI UR9, URZ, UR11, UR5 ;  /* 0x0000000b3f090299 */ /* 0x000fe20008011605 */
[C---:B------:R-:W-:Y:S01]  /*60d0*/  R2UR UR4, R3.reuse ;  /* 0x00000000030472ca */ /* 0x040fe200000e0000 */
[----:B------:R-:W-:Y:S01]  /*60e0*/  @UP0 USHF.R.U32.HI UR12, URZ, UR13, UR7 ;  /* 0x0000000d3f0c0299 */ /* 0x000fe20008011607 */
[----:B------:R-:W-:Y:S01]  /*60f0*/  R2UR UR6, R8 ;  /* 0x00000000080672ca */ /* 0x000fe200000e0000 */
[----:B------:R-:W-:Y:S01]  /*6100*/  UISETP.NE.AND UP0, UPT, UR30, 0x1, UPT ;  /* 0x000000011e00788c */ /* 0x000fe2000bf05270 */
[C---:B------:R-:W-:Y:S01]  /*6110*/  R2UR UR7, R12.reuse ;  /* 0x000000000c0772ca */ /* 0x040fe200000e0000 */
[----:B------:R-:W-:Y:S01]  /*6120*/  UIADD3 UR5, UR16, 0x36000, URZ ;  /* 0x0003600010057890 */ /* 0x000fe2000fffe03f */
[----:B------:R-:W-:Y:S01]  /*6130*/  VIADD R3, R3, 0x1 ;  /* 0x0000000103037836 */ /* 0x000fe20000000000 */
[----:B------:R-:W-:Y:S01]  /*6140*/  UMOV UR21, UR9 ;  /* 0x0000000900157c82 */ /* 0x000fe20008000000 */
[----:B------:R-:W-:Y:S01]  /*6150*/  UMOV UR13, UR12 ;  /* 0x0000000c000d7c82 */ /* 0x000fe20008000000 */
[----:B------:R-:W-:Y:S01]  /*6160*/  ULDC.64 UR26, c[0x0][0x4d0] ;  /* 0x00013400001a7ab9 */ /* 0x000fe20000000a00 */
[----:B------:R-:W-:Y:S01]  /*6170*/  UIADD3.X UR23, URZ, UR33, URZ, UP1, !UPT ;  /* 0x000000213f177290 */ /* 0x000fe20008ffe43f */
[C---:B------:R-:W-:Y:S01]  /*6180*/  ISETP.NE.AND P1, PT, R3.reuse, 0x9, PT ;  /* 0x000000090300780c */ /* 0x040fe20003f25270 */
[----:B------:R-:W-:Y:S01]  /*6190*/  UIADD3.X UR33, URZ, UR33, URZ, UP2, !UPT ;  /* 0x000000213f217290 */ /* 0x000fe200097fe43f */
[----:B------:R-:W-:Y:S01]  /*61a0*/  VIADD R12, R12, 0x40 ;  /* 0x000000400c0c7836 */ /* 0x000fe20000000000 */
[----:B------:R-:W-:Y:S01]  /*61b0*/  @UP0 ULDC UR28, c[0x0][0x49c] ;  /* 0x00012700001c0ab9 */ /* 0x000fe20000000800 */
[----:B------:R-:W-:Y:S01]  /*61c0*/  ULEA UR4, UR4, UR10, 0xd ;  /* 0x0000000a04047291 */ /* 0x000fe2000f8e683f */
[----:B------:R-:W-:Y:S01]  /*61d0*/  SEL R5, RZ, 0x1, P1 ;  /* 0x00000001ff057807 */ /* 0x000fe20000800000 */
[----:B------:R-:W-:Y:S01]  /*61e0*/  UIMAD.WIDE.U32 UR28, UR12, UR28, URZ ;  /* 0x0000001c0c1c72a5 */ /* 0x000fe2000f8e003f */
[----:B------:R-:W-:Y:S01]  /*61f0*/  SEL R3, R3, RZ, P1 ;  /* 0x000000ff03037207 */ /* 0x000fe20000800000 */
[----:B------:R-:W-:Y:S01]  /*6200*/  @UP0 ULDC UR10, c[0x0][0x49c] ;  /* 0x00012700000a0ab9 */ /* 0x000fe20000000800 */
[----:B------:R-:W-:Y:S01]  /*6210*/  @UP0 ULDC UR18, c[0x0][0x4a0] ;  /* 0x0001280000120ab9 */ /* 0x000fe20000000800 */
[----:B------:R-:W-:Y:S01]  /*6220*/  UIMAD.WIDE.U32 UR10, UR9, UR10, URZ ;  /* 0x0000000a090a72a5 */ /* 0x000fe2000f8e003f */
[----:B------:R-:W-:Y:S01]  /*6230*/  LOP3.LUT R0, R0, R5, RZ, 0x3c, !PT ;  /* 0x0000000500007212 */ /* 0x000fe200078e3cff */
[----:B------:R-:W-:Y:S01]  /*6240*/  @UP0 ULDC UR20, c[0x0][0x4a0] ;  /* 0x0001280000140ab9 */ /* 0x000fe20000000800 */
[----:B------:R-:W-:Y:S01]  /*6250*/  R2UR UR28, R4 ;  /* 0x00000000041c72ca */ /* 0x000fe200000e0000 */
[----:B------:R-:W-:Y:S01]  /*6260*/  @UP0 USHF.R.U32.HI UR21, URZ, UR18, UR11 ;  /* 0x000000123f150299 */ /* 0x000fe2000801160b */
[----:B------:R-:W-:Y:S01]  /*6270*/  R2UR UR18, R7 ;  /* 0x00000000071272ca */ /* 0x000fe200000e0000 */
[----:B------:R-:W-:Y:S01]  /*6280*/  @UP0 USHF.R.U32.HI UR13, URZ, UR20, UR29 ;  /* 0x000000143f0d0299 */ /* 0x000fe2000801161d */
[----:B------:R-:W-:Y:S01]  /*6290*/  R2UR UR10, R14 ;  /* 0x000000000e0a72ca */ /* 0x000fe200000e0000 */
[----:B------:R-:W-:-:S02]  /*62a0*/  UIADD3 UR20, -UR21, URZ, URZ ;  /* 0x0000003f15147290 */ /* 0x000fc4000fffe13f */
[----:B------:R-:W-:Y:S02]  /*62b0*/  UIADD3 UR11, -UR13, URZ, URZ ;  /* 0x0000003f0d0b7290 */ /* 0x000fe4000fffe13f */
[----:B------:R-:W-:Y:S02]  /*62c0*/  UIADD3 UR16, UR6, 0x12000, URZ ;  /* 0x0001200006107890 */ /* 0x000fe4000fffe03f */
[----:B------:R-:W-:Y:S01]  /*62d0*/  UIADD3 UR8, UR6, 0x14000, URZ ;  /* 0x0001400006087890 */ /* 0x000fe2000fffe03f */
[----:B------:R-:W-:Y:S01]  /*62e0*/  R2UR UR6, R6 ;  /* 0x00000000060672ca */ /* 0x000fe200000e0000 */
[----:B------:R-:W-:Y:S02]  /*62f0*/  UIMAD UR19, UR9, UR17, UR7 ;  /* 0x00000011091372a4 */ /* 0x000fe4000f8e0207 */
[----:B------:R-:W-:Y:S02]  /*6300*/  UIMAD UR17, UR12, UR17, UR7 ;  /* 0x000000110c1172a4 */ /* 0x000fe4000f8e0207 */
[----:B------:R-:W-:-:S02]  /*6310*/  UIMAD UR20, UR30, UR20, UR9 ;  /* 0x000000141e1472a4 */ /* 0x000fc4000f8e0209 */
[----:B------:R-:W-:Y:S02]  /*6320*/  UIMAD UR12, UR30, UR11, UR12 ;  /* 0x0000000b1e0c72a4 */ /* 0x000fe4000f8e020c */
[----:B------:R-:W-:Y:S02]  /*6330*/  UIMAD UR19, UR19, UR24, UR26 ;  /* 0x00000018131372a4 */ /* 0x000fe4000f8e021a */
[----:B------:R-:W-:Y:S02]  /*6340*/  UIMAD UR20, UR20, UR25, UR27 ;  /* 0x00000019141472a4 */ /* 0x000fe4000f8e021b */
[----:B------:R-:W-:Y:S02]  /*6350*/  UPRMT UR28, UR28, 0x5410, URZ ;  /* 0x000054101c1c7896 */ /* 0x000fe4000800003f */
[----:B------:R-:W-:Y:S02]  /*6360*/  UIMAD UR11, UR17, UR24, UR26 ;  /* 0x00000018110b72a4 */ /* 0x000fe4000f8e021a */
[----:B------:R-:W-:Y:S01]  /*6370*/  UIMAD UR12, UR12, UR25, UR27 ;  /* 0x000000190c0c72a4 */ /* 0x000fe2000f8e021b */
[----:B------:R-:W-:Y:S01]  /*6380*/  UMOV UR14, 0x0 ;  /* 0x00000000000e7882 */ /* 0x000fe20000000000 */
[----:B------:R-:W-:Y:S01]  /*6390*/  UMOV UR15, 0x10000000 ;  /* 0x10000000000f7882 */ /* 0x000fe20000000000 */
[----:B------:R-:W-:Y:S01]  /*63a0*/  UMOV UR17, UR5 ;  /* 0x0000000500117c82 */ /* 0x000fe20008000000 */
[----:B------:R1:W-:Y:S01]  /*63b0*/  UTMALDG.2D [UR4], [UR22], desc[UR14] ;  /* 0x00000e04160075b4 */ /* 0x0003e20008009000 */
[----:B------:R-:W-:Y:S01]  /*63c0*/  UMOV UR9, UR5 ;  /* 0x0000000500097c82 */ /* 0x000fe20008000000 */
[----:B------:R1:W-:Y:S03]  /*63d0*/  UTMALDG.4D.IM2COL [UR16], [UR32], UR28 ;  /* 0x00000010200073b4 */ /* 0x0003e6000805801c */
[----:B------:R1:W-:Y:S02]  /*63e0*/  UTMALDG.4D.IM2COL [UR8], [UR32], UR28 ;  /* 0x00000008200073b4 */ /* 0x0003e4000805801c */
[----:B-1----:R-:W-:Y:S05]  /*63f0*/  @P3 BRA `(.L_x_151) ;  /* 0xfffffff800983947 */ /* 0x002fea000383ffff */
.L_x_147:
[----:B------:R-:W-:Y:S01]  /*6400*/  ISETP.GE.U32.AND P2, PT, R16, 0x9, PT ;  /* 0x000000091000780c */ /* 0x000fe20003f46070 */
[----:B------:R-:W-:Y:S05]  /*6410*/  WARPSYNC.ALL ;  /* 0x0000000000007948 */ /* 0x000fea0003800000 */
[----:B------:R-:W-:-:S07]  /*6420*/  ELECT P1, URZ, PT ;  /* 0x00000000003f782f */ /* 0x000fce0003820000 */
[----:B0-----:R-:W-:-:S05]  /*6430*/  @P2 IMAD.WIDE.U32 R4, R16, 0x38e38e39, RZ ;  /* 0x38e38e3910042825 */ /* 0x001fca00078e00ff */
[----:B-----5:R-:W-:-:S04]  /*6440*/  @P2 SHF.R.U32.HI R0, RZ, 0x1, R5 ;  /* 0x00000001ff002819 */ /* 0x020fc80000011605 */
[----:B------:R-:W-:-:S04]  /*6450*/  @P2 LOP3.LUT R0, R0, 0x1, RZ, 0xc0, !PT ;  /* 0x0000000100002812 */ /* 0x000fc800078ec0ff */
[----:B------:R-:W-:Y:S01]  /*6460*/  @P2 ISETP.NE.U32.AND P0, PT, R0, 0x1, PT ;  /* 0x000000010000280c */ /* 0x000fe20003f05070 */
[----:B------:R-:W-:-:S12]  /*6470*/  @!P1 EXIT ;  /* 0x000000000000994d */ /* 0x000fd80003800000 */
[----:B------:R-:W-:Y:S01]  /*6480*/  LOP3.LUT R2, R2, 0x2, RZ, 0xfc, !PT ;  /* 0x0000000202027812 */ /* 0x000fe200078efcff */
[----:B------:R-:W-:Y:S01]  /*6490*/  IMAD.MOV.U32 R0, RZ, RZ, 0x1 ;  /* 0x00000001ff007424 */ /* 0x000fe200078e00ff */
[----:B------:R-:W-:Y:S02]  /*64a0*/  @P2 ISETP.NE.U32.AND.EX P0, PT, RZ, RZ, PT, P0 ;  /* 0x000000ffff00220c */ /* 0x000fe40003f05100 */
[----:B------:R-:W-:Y:S02]  /*64b0*/  ISETP.NE.AND P1, PT, R2, 0x3, PT ;  /* 0x000000030200780c */ /* 0x000fe40003f25270 */
[----:B------:R-:W-:-:S11]  /*64c0*/  @P2 SEL R0, RZ, 0x1, !P0 ;  /* 0x00000001ff002807 */ /* 0x000fd60004000000 */
[----:B------:R-:W-:Y:S05]  /*64d0*/  @!P1 BRA `(.L_x_152) ;  /* 0x0000000000049947 */ /* 0x000fea0003800000 */
[----:B------:R-:W-:Y:S01]  /*64e0*/  BPT.TRAP 0x1 ;  /* 0x000000040000795c */ /* 0x000fe20000300000 */
.L_x_152:
[----:B------:R-:W0:Y:S01]  /*64f0*/  S2R R5, SR_CgaCtaId ;  /* 0x0000000000057919 */ /* 0x000e220000008800 */
[----:B------:R-:W-:Y:S01]  /*6500*/  IMAD.WIDE.U32 R2, R16, 0x38e38e39, RZ ;  /* 0x38e38e3910027825 */ /* 0x000fe200078e00ff */
[----:B------:R-:W-:-:S04]  /*6510*/  MOV R2, 0x400 ;  /* 0x0000040000027802 */ /* 0x000fc80000000f00 */
[----:B------:R-:W-:Y:S02]  /*6520*/  SHF.R.U32.HI R3, RZ, 0x1, R3 ;  /* 0x00000001ff037819 */ /* 0x000fe40000011603 */
[----:B0-----:R-:W-:-:S03]  /*6530*/  LEA R5, R5, R2, 0x18 ;  /* 0x0000000205057211 */ /* 0x001fc600078ec0ff */
[----:B------:R-:W-:Y:S02]  /*6540*/  IMAD R2, R3, -0x9, R16 ;  /* 0xfffffff703027824 */ /* 0x000fe400078e0210 */
[----:B------:R-:W-:Y:S01]  /*6550*/  VIADD R3, R5, 0x36048 ;  /* 0x0003604805037836 */ /* 0x000fe20000000000 */
[----:B------:R-:W-:-:S03]  /*6560*/  SHF.L.U32 R5, R0, 0x1f, RZ ;  /* 0x0000001f00057819 */ /* 0x000fc600000006ff */
[----:B------:R-:W-:-:S07]  /*6570*/  IMAD R4, R2, 0x8, R3 ;  /* 0x0000000802047824 */ /* 0x000fce00078e0203 */
.L_x_153:
[----:B0-----:R0:W1:Y:S02]  /*6580*/  SYNCS.PHASECHK.TRANS64.TRYWAIT P0, [R4+URZ], R5 ;  /* 0x00000005040075a7 */ /* 0x001064000800017f */
[----:B-1----:R-:W-:Y:S05]  /*6590*/  @!P0 NANOSLEEP.SYNCS 0x989680 ;  /* 0x009896800000895d */ /* 0x002fea0003900000 */
[----:B------:R-:W1:Y:S02]  /*65a0*/  @!P0 SYNCS.PHASECHK.TRANS64 P0, [R4+URZ], R5 ;  /* 0x00000005040085a7 */ /* 0x000e64000800007f */
[----:B-1----:R-:W-:Y:S05]  /*65b0*/  @!P0 BRA `(.L_x_153) ;  /* 0xfffffffc00f08947 */ /* 0x002fea000383ffff */
[----:B------:R-:W-:-:S05]  /*65c0*/  VIADD R2, R2, 0x1 ;  /* 0x0000000102027836 */ /* 0x000fca0000000000 */
[----:B------:R-:W-:-:S04]  /*65d0*/  ISETP.NE.AND P0, PT, R2, 0x9, PT ;  /* 0x000000090200780c */ /* 0x000fc80003f05270 */
[----:B0-----:R-:W-:Y:S02]  /*65e0*/  SEL R5, RZ, 0x1, P0 ;  /* 0x00000001ff057807 */ /* 0x001fe40000000000 */
[----:B------:R-:W-:Y:S02]  /*65f0*/  SEL R2, R2, RZ, P0 ;  /* 0x000000ff02027207 */ /* 0x000fe40000000000 */
[----:B------:R-:W-:-:S03]  /*6600*/  LOP3.LUT R7, R0, R5, RZ, 0x3c, !PT ;  /* 0x0000000500077212 */ /* 0x000fc600078e3cff */
[----:B------:R-:W-:Y:S01]  /*6610*/  IMAD R0, R2, 0x8, R3 ;  /* 0x0000000802007824 */ /* 0x000fe200078e0203 */
[----:B------:R-:W-:-:S07]  /*6620*/  SHF.L.U32 R5, R7, 0x1f, RZ ;  /* 0x0000001f07057819 */ /* 0x000fce00000006ff */
.L_x_154:
        /* <DEDUP_REMOVED lines=11> */
.L_x_155:
        /* <DEDUP_REMOVED lines=11> */
.L_x_156:
        /* <DEDUP_REMOVED lines=11> */
.L_x_157:
        /* <DEDUP_REMOVED lines=11> */
.L_x_158:
        /* <DEDUP_REMOVED lines=11> */
.L_x_159:
        /* <DEDUP_REMOVED lines=11> */
.L_x_160:
        /* <DEDUP_REMOVED lines=11> */
.L_x_161:
[----:B0-----:R0:W1:Y:S02]  /*6b00*/  SYNCS.PHASECHK.TRANS64.TRYWAIT P0, [R2+URZ], R3 ;  /* 0x00000003020075a7 */ /* 0x001064000800017f */
[----:B-1----:R-:W-:Y:S05]  /*6b10*/  @!P0 NANOSLEEP.SYNCS 0x989680 ;  /* 0x009896800000895d */ /* 0x002fea0003900000 */
[----:B------:R-:W1:Y:S02]  /*6b20*/  @!P0 SYNCS.PHASECHK.TRANS64 P0, [R2+URZ], R3 ;  /* 0x00000003020085a7 */ /* 0x000e64000800007f */
[----:B-1----:R-:W-:Y:S05]  /*6b30*/  @P0 EXIT ;  /* 0x000000000000094d */ /* 0x002fea0003800000 */
[----:B------:R-:W-:Y:S05]  /*6b40*/  BRA `(.L_x_161) ;  /* 0xfffffffc00ec7947 */ /* 0x000fea000383ffff */
.L_x_162:
[----:B------:R-:W-:-:S00]  /*6b50*/  BRA `(.L_x_162) ;  /* 0xfffffffc00fc7947 */ /* 0x000fc0000383ffff */
[----:B------:R-:W-:-:S00]  /*6b60*/  NOP ;  /* 0x0000000000007918 */ /* 0x000fc00000000000 */
        /* <DEDUP_REMOVED lines=9> */
.L_x_163:


//--------------------- .nv.shared._ZN7cutlass13device_kernelINS_4conv6kernel13ConvUniversalINS1_16ConvProblemShapeILNS1_8OperatorE2ELi2EEENS1_10collective14CollectiveConvINS1_46MainloopSm90TmaGmmaWarpSpecializedImplicitGemmILS5_2ELi9ELi2EN4cute5tupleIJNSA_1CILi1EEESD_SD_EEENS1_36KernelImplicitTmaWarpSpecializedSm90ELi1EEENSB_IJNSC_ILi64EEENSB_IJNSC_ILi128EEEEEENSB_IJSH_EEEEEENS_6half_tESM_NSA_8TiledMMAINSA_8MMA_AtomIJNSA_4SM904GMMA26MMA_64x128x16_F32F16F16_SSILNSQ_5MajorE1ELSS_1ELNSQ_7ScaleInE1ELST_1EEEEEENSA_6LayoutISE_NSB_IJNSC_ILi0EEESX_SX_EEEEENSB_IJNSA_10UnderscoreES10_S10_EEEEENS7_6detail26Sm90ImplicitGemmTileTraitsINSA_13SM90_TMA_LOADENSA_14ComposedLayoutINSA_7SwizzleILi3ELi4ELi3EEENSA_18smem_ptr_flag_bitsILi16EEENSW_INSB_IJNSB_IJSH_SD_EEENSB_IJNSC_ILi8EEES1C_EEENSB_IJSD_NSC_ILi9EEEEEEEEENSB_IJNSB_IJSD_SX_EEENSB_IJSH_NSC_ILi512EEEEEENSB_IJSX_NSC_ILi4096EEEEEEEEEEEEEvEENS14_INSA_20SM90_TMA_LOAD_IM2COLENS16_IS18_S1A_NSW_INSB_IJNSB_IJSH_NSC_ILi2EEEEEES1D_S1F_EEENSB_IJNSB_IJSD_S1K_EEES1J_NSB_IJSX_NSC_ILi8192EEEEEEEEEEEEEvEEEENS_8epilogue10collective6detail29Sm90TmaWarpSpecializedAdapterINS23_15DefaultEpilogueISM_NSB_IJlNSB_IJSD_llEEESX_EEES28_NS22_6thread17LinearCombinationISM_Li1EffLNS29_9ScaleType4KindE0ELNS_15FloatRoundStyleE2ESM_EENS_4gemm15EpilogueDefaultEEEEEvvEEEEvNT_6ParamsE --------------------------
	.section	.nv.shared._ZN7cutlass13device_kernelINS_4conv6kernel13ConvUniversalINS1_16ConvProblemShapeILNS1_8OperatorE2ELi2EEENS1_10collective14CollectiveConvINS1_46MainloopSm90TmaGmmaWarpSpecializedImplicitGemmILS5_2ELi9ELi2EN4cute5tupleIJNSA_1CILi1EEESD_SD_EEENS1_36KernelImplicitTmaWarpSpecializedSm90ELi1EEENSB_IJNSC_ILi64EEENSB_IJNSC_ILi128EEEEEENSB_IJSH_EEEEEENS_6half_tESM_NSA_8TiledMMAINSA_8MMA_AtomIJNSA_4SM904GMMA26MMA_64x128x16_F32F16F16_SSILNSQ_5MajorE1ELSS_1ELNSQ_7ScaleInE1ELST_1EEEEEENSA_6LayoutISE_NSB_IJNSC_ILi0EEESX_SX_EEEEENSB_IJNSA_10UnderscoreES10_S10_EEEEENS7_6detail26Sm90ImplicitGemmTileTraitsINSA_13SM90_TMA_LOADENSA_14ComposedLayoutINSA_7SwizzleILi3ELi4ELi3EEENSA_18smem_ptr_flag_bitsILi16EEENSW_INSB_IJNSB_IJSH_SD_EEENSB_IJNSC_ILi8EEES1C_EEENSB_IJSD_NSC_ILi9EEEEEEEEENSB_IJNSB_IJSD_SX_EEENSB_IJSH_NSC_ILi512EEEEEENSB_IJSX_NSC_ILi4096EEEEEEEEEEEEEvEENS14_INSA_20SM90_TMA_LOAD_IM2COLENS16_IS18_S1A_NSW_INSB_IJNSB_IJSH_NSC_ILi2EEEEEES1D_S1F_EEENSB_IJNSB_IJSD_S1K_EEES1J_NSB_IJSX_NSC_ILi8192EEEEEEEEEEEEEvEEEENS_8epilogue10collective6detail29Sm90TmaWarpSpecializedAdapterINS23_15DefaultEpilogueISM_NSB_IJlNSB_IJSD_llEEESX_EEES28_NS22_6thread17LinearCombinationISM_Li1EffLNS29_9ScaleType4KindE0ELNS_15FloatRoundStyleE2ESM_EENS_4gemm15EpilogueDefaultEEEEEvvEEEEvNT_6ParamsE,"aw",@nobits
	.sectionflags	@""
	.align	16
	.zero		1024


//--------------------- .nv.shared.reserved.0     --------------------------
	.section	.nv.shared.reserved.0,"aw",@nobits
	.weak		__nv_reservedSMEM_offset_0_alias
	.size		__nv_reservedSMEM_offset_0_alias, 0, 0
	.other		__nv_reservedSMEM_offset_0_alias,@"STO_CUDA_RESERVED_SHARED STV_DEFAULT"
__nv_reservedSMEM_offset_0_alias:
	.zero		0


//--------------------- .nv.global                --------------------------
	.section	.nv.global,"aw",@nobits
.nv.global:
	.type		_ZN39_INTERNAL_6f1c8df8_4_k_cu_88e8f0b9_37254cute1_E,@object
	.size		_ZN39_INTERNAL_6f1c8df8_4_k_cu_88e8f0b9_37254cute1_E,(_ZN39_INTERNAL_6f1c8df8_4_k_cu_88e8f0b9_37254cuda3std3__45__cpo6cbeginE - _ZN39_INTERNAL_6f1c8df8_4_k_cu_88e8f0b9_37254cute1_E)
_ZN39_INTERNAL_6f1c8df8_4_k_cu_88e8f0b9_37254cute1_E:
	.zero		1
	.type		_ZN39_INTERNAL_6f1c8df8_4_k_cu_88e8f0b9_37254cuda3std3__45__cpo6cbeginE,@object
	.size		_ZN39_INTERNAL_6f1c8df8_4_k_cu_88e8f0b9_37254cuda3std3__45__cpo6cbeginE,(_ZN39_INTERNAL_6f1c8df8_4_k_cu_88e8f0b9_37254cuda3std3__48in_placeE - _ZN39_INTERNAL_6f1c8df8_4_k_cu_88e8f0b9_37254cuda3std3__45__cpo6cbeginE)
_ZN39_INTERNAL_6f1c8df8_4_k_cu_88e8f0b9_37254cuda3std3__45__cpo6cbeginE:
	.zero		1
	.type		_ZN39_INTERNAL_6f1c8df8_4_k_cu_88e8f0b9_37254cuda3std3__48in_placeE,@object
	.size		_ZN39_INTERNAL_6f1c8df8_4_k_cu_88e8f0b9_37254cuda3std3__48in_placeE,(_ZN39_INTERNAL_6f1c8df8_4_k_cu_88e8f0b9_37254cuda3std6ranges3__45__cpo9iter_moveE - _ZN39_INTERNAL_6f1c8df8_4_k_cu_88e8f0b9_37254cuda3std3__48in_placeE)
_ZN39_INTERNAL_6f1c8df8_4_k_cu_88e8f0b9_37254cuda3std3__48in_placeE:
	.zero		1
	.type		_ZN39_INTERNAL_6f1c8df8_4_k_cu_88e8f0b9_37254cuda3std6ranges3__45__cpo9iter_moveE,@object
	.size		_ZN39_INTERNAL_6f1c8df8_4_k_cu_88e8f0b9_37254cuda3std6ranges3__45__cpo9iter_moveE,(_ZN39_INTERNAL_6f1c8df8_4_k_cu_88e8f0b9_37254cuda3std3__45__cpo5beginE - _ZN39_INTERNAL_6f1c8df8_4_k_cu_88e8f0b9_37254cuda3std6ranges3__45__cpo9iter_moveE)
_ZN39_INTERNAL_6f1c8df8_4_k_cu_88e8f0b9_37254cuda3std6ranges3__45__cpo9iter_moveE:
	.zero		1
	.type		_ZN39_INTERNAL_6f1c8df8_4_k_cu_88e8f0b9_37254cuda3std3__45__cpo5beginE,@object
	.size		_ZN39_INTERNAL_6f1c8df8_4_k_cu_88e8f0b9_37254cuda3std3__45__cpo5beginE,(_ZN39_INTERNAL_6f1c8df8_4_k_cu_88e8f0b9_37254cuda3std3__441_GLOBAL__N__6f1c8df8_4_k_cu_88e8f0b9_37256ignoreE - _ZN39_INTERNAL_6f1c8df8_4_k_cu_88e8f0b9_37254cuda3std3__45__cpo5beginE)
_ZN39_INTERNAL_6f1c8df8_4_k_cu_88e8f0b9_37254cuda3std3__45__cpo5beginE:
	.zero		1
	.type		_ZN39_INTERNAL_6f1c8df8_4_k_cu_88e8f0b9_37254cuda3std3__441_GLOBAL__N__6f1c8df8_4_k_cu_88e8f0b9_37256ignoreE,@object
	.size		_ZN39_INTERNAL_6f1c8df8_4_k_cu_88e8f0b9_37254cuda3std3__441_GLOBAL__N__6f1c8df8_4_k_cu_88e8f0b9_37256ignoreE,(_ZN39_INTERNAL_6f1c8df8_4_k_cu_88e8f0b9_37254cute7productE - _ZN39_INTERNAL_6f1c8df8_4_k_cu_88e8f0b9_37254cuda3std3__441_GLOBAL__N__6f1c8df8_4_k_cu_88e8f0b9_37256ignoreE)
_ZN39_INTERNAL_6f1c8df8_4_k_cu_88e8f0b9_37254cuda3std3__441_GLOBAL__N__6f1c8df8_4_k_cu_88e8f0b9_37256ignoreE:
	.zero		1
	.type		_ZN39_INTERNAL_6f1c8df8_4_k_cu_88e8f0b9_37254cute7productE,@object
	.size		_ZN39_INTERNAL_6f1c8df8_4_k_cu_88e8f0b9_37254cute7productE,(_ZN39_INTERNAL_6f1c8df8_4_k_cu_88e8f0b9_37254cuda3std3__45__cpo3endE - _ZN39_INTERNAL_6f1c8df8_4_k_cu_88e8f0b9_37254cute7productE)
_ZN39_INTERNAL_6f1c8df8_4_k_cu_88e8f0b9_37254cute7productE:
	.zero		1
	.type		_ZN39_INTERNAL_6f1c8df8_4_k_cu_88e8f0b9_37254cuda3std3__45__cpo3endE,@object
	.size		_ZN39_INTERNAL_6f1c8df8_4_k_cu_88e8f0b9_37254cuda3std3__45__cpo3endE,(_ZN39_INTERNAL_6f1c8df8_4_k_cu_88e8f0b9_37254cuda3std3__419piecewise_constructE - _ZN39_INTERNAL_6f1c8df8_4_k_cu_88e8f0b9_37254cuda3std3__45__cpo3endE)
_ZN39_INTERNAL_6f1c8df8_4_k_cu_88e8f0b9_37254cuda3std3__45__cpo3endE:
	.zero		1
	.type		_ZN39_INTERNAL_6f1c8df8_4_k_cu_88e8f0b9_37254cuda3std3__419piecewise_constructE,@object
	.size		_ZN39_INTERNAL_6f1c8df8_4_k_cu_88e8f0b9_37254cuda3std3__419piecewise_constructE,(_ZN39_INTERNAL_6f1c8df8_4_k_cu_88e8f0b9_37254cuda3std3__45__cpo4cendE - _ZN39_INTERNAL_6f1c8df8_4_k_cu_88e8f0b9_37254cuda3std3__419piecewise_constructE)
_ZN39_INTERNAL_6f1c8df8_4_k_cu_88e8f0b9_37254cuda3std3__419piecewise_constructE:
	.zero		1
	.type		_ZN39_INTERNAL_6f1c8df8_4_k_cu_88e8f0b9_37254cuda3std3__45__cpo4cendE,@object
	.size		_ZN39_INTERNAL_6f1c8df8_4_k_cu_88e8f0b9_37254cuda3std3__45__cpo4cendE,(_ZN39_INTERNAL_6f1c8df8_4_k_cu_88e8f0b9_37254cuda3std6ranges3__45__cpo4swapE - _ZN39_INTERNAL_6f1c8df8_4_k_cu_88e8f0b9_37254cuda3std3__45__cpo4cendE)
_ZN39_INTERNAL_6f1c8df8_4_k_cu_88e8f0b9_37254cuda3std3__45__cpo4cendE:
	.zero		1
	.type		_ZN39_INTERNAL_6f1c8df8_4_k_cu_88e8f0b9_37254cuda3std6ranges3__45__cpo4swapE,@object
	.size		_ZN39_INTERNAL_6f1c8df8_4_k_cu_88e8f0b9_37254cuda3std6ranges3__45__cpo4swapE,(.L_7 - _ZN39_INTERNAL_6f1c8df8_4_k_cu_88e8f0b9_37254cuda3std6ranges3__45__cpo4swapE)
_ZN39_INTERNAL_6f1c8df8_4_k_cu_88e8f0b9_37254cuda3std6ranges3__45__cpo4swapE:
	.zero		1
.L_7:


//--------------------- .nv.constant0._ZN7cutlass13device_kernelINS_4conv6kernel13ConvUniversalINS1_16ConvProblemShapeILNS1_8OperatorE2ELi2EEENS1_10collective14CollectiveConvINS1_46MainloopSm90TmaGmmaWarpSpecializedImplicitGemmILS5_2ELi9ELi2EN4cute5tupleIJNSA_1CILi1EEESD_SD_EEENS1_36KernelImplicitTmaWarpSpecializedSm90ELi1EEENSB_IJNSC_ILi64EEENSB_IJNSC_ILi128EEEEEENSB_IJSH_EEEEEENS_6half_tESM_NSA_8TiledMMAINSA_8MMA_AtomIJNSA_4SM904GMMA26MMA_64x128x16_F32F16F16_SSILNSQ_5MajorE1ELSS_1ELNSQ_7ScaleInE1ELST_1EEEEEENSA_6LayoutISE_NSB_IJNSC_ILi0EEESX_SX_EEEEENSB_IJNSA_10UnderscoreES10_S10_EEEEENS7_6detail26Sm90ImplicitGemmTileTraitsINSA_13SM90_TMA_LOADENSA_14ComposedLayoutINSA_7SwizzleILi3ELi4ELi3EEENSA_18smem_ptr_flag_bitsILi16EEENSW_INSB_IJNSB_IJSH_SD_EEENSB_IJNSC_ILi8EEES1C_EEENSB_IJSD_NSC_ILi9EEEEEEEEENSB_IJNSB_IJSD_SX_EEENSB_IJSH_NSC_ILi512EEEEEENSB_IJSX_NSC_ILi4096EEEEEEEEEEEEEvEENS14_INSA_20SM90_TMA_LOAD_IM2COLENS16_IS18_S1A_NSW_INSB_IJNSB_IJSH_NSC_ILi2EEEEEES1D_S1F_EEENSB_IJNSB_IJSD_S1K_EEES1J_NSB_IJSX_NSC_ILi8192EEEEEEEEEEEEEvEEEENS_8epilogue10collective6detail29Sm90TmaWarpSpecializedAdapterINS23_15DefaultEpilogueISM_NSB_IJlNSB_IJSD_llEEESX_EEES28_NS22_6thread17LinearCombinationISM_Li1EffLNS29_9ScaleType4KindE0ELNS_15FloatRoundStyleE2ESM_EENS_4gemm15EpilogueDefaultEEEEEvvEEEEvNT_6ParamsE --------------------------
	.section	.nv.constant0._ZN7cutlass13device_kernelINS_4conv6kernel13ConvUniversalINS1_16ConvProblemShapeILNS1_8OperatorE2ELi2EEENS1_10collective14CollectiveConvINS1_46MainloopSm90TmaGmmaWarpSpecializedImplicitGemmILS5_2ELi9ELi2EN4cute5tupleIJNSA_1CILi1EEESD_SD_EEENS1_36KernelImplicitTmaWarpSpecializedSm90ELi1EEENSB_IJNSC_ILi64EEENSB_IJNSC_ILi128EEEEEENSB_IJSH_EEEEEENS_6half_tESM_NSA_8TiledMMAINSA_8MMA_AtomIJNSA_4SM904GMMA26MMA_64x128x16_F32F16F16_SSILNSQ_5MajorE1ELSS_1ELNSQ_7ScaleInE1ELST_1EEEEEENSA_6LayoutISE_NSB_IJNSC_ILi0EEESX_SX_EEEEENSB_IJNSA_10UnderscoreES10_S10_EEEEENS7_6detail26Sm90ImplicitGemmTileTraitsINSA_13SM90_TMA_LOADENSA_14ComposedLayoutINSA_7SwizzleILi3ELi4ELi3EEENSA_18smem_ptr_flag_bitsILi16EEENSW_INSB_IJNSB_IJSH_SD_EEENSB_IJNSC_ILi8EEES1C_EEENSB_IJSD_NSC_ILi9EEEEEEEEENSB_IJNSB_IJSD_SX_EEENSB_IJSH_NSC_ILi512EEEEEENSB_IJSX_NSC_ILi4096EEEEEEEEEEEEEvEENS14_INSA_20SM90_TMA_LOAD_IM2COLENS16_IS18_S1A_NSW_INSB_IJNSB_IJSH_NSC_ILi2EEEEEES1D_S1F_EEENSB_IJNSB_IJSD_S1K_EEES1J_NSB_IJSX_NSC_ILi8192EEEEEEEEEEEEEvEEEENS_8epilogue10collective6detail29Sm90TmaWarpSpecializedAdapterINS23_15DefaultEpilogueISM_NSB_IJlNSB_IJSD_llEEESX_EEES28_NS22_6thread17LinearCombinationISM_Li1EffLNS29_9ScaleType4KindE0ELNS_15FloatRoundStyleE2ESM_EENS_4gemm15EpilogueDefaultEEEEEvvEEEEvNT_6ParamsE,"a",@progbits
	.sectionflags	@""
	.align	4
.nv.constant0._ZN7cutlass13device_kernelINS_4conv6kernel13ConvUniversalINS1_16ConvProblemShapeILNS1_8OperatorE2ELi2EEENS1_10collective14CollectiveConvINS1_46MainloopSm90TmaGmmaWarpSpecializedImplicitGemmILS5_2ELi9ELi2EN4cute5tupleIJNSA_1CILi1EEESD_SD_EEENS1_36KernelImplicitTmaWarpSpecializedSm90ELi1EEENSB_IJNSC_ILi64EEENSB_IJNSC_ILi128EEEEEENSB_IJSH_EEEEEENS_6half_tESM_NSA_8TiledMMAINSA_8MMA_AtomIJNSA_4SM904GMMA26MMA_64x128x16_F32F16F16_SSILNSQ_5MajorE1ELSS_1ELNSQ_7ScaleInE1ELST_1EEEEEENSA_6LayoutISE_NSB_IJNSC_ILi0EEESX_SX_EEEEENSB_IJNSA_10UnderscoreES10_S10_EEEEENS7_6detail26Sm90ImplicitGemmTileTraitsINSA_13SM90_TMA_LOADENSA_14ComposedLayoutINSA_7SwizzleILi3ELi4ELi3EEENSA_18smem_ptr_flag_bitsILi16EEENSW_INSB_IJNSB_IJSH_SD_EEENSB_IJNSC_ILi8EEES1C_EEENSB_IJSD_NSC_ILi9EEEEEEEEENSB_IJNSB_IJSD_SX_EEENSB_IJSH_NSC_ILi512EEEEEENSB_IJSX_NSC_ILi4096EEEEEEEEEEEEEvEENS14_INSA_20SM90_TMA_LOAD_IM2COLENS16_IS18_S1A_NSW_INSB_IJNSB_IJSH_NSC_ILi2EEEEEES1D_S1F_EEENSB_IJNSB_IJSD_S1K_EEES1J_NSB_IJSX_NSC_ILi8192EEEEEEEEEEEEEvEEEENS_8epilogue10collective6detail29Sm90TmaWarpSpecializedAdapterINS23_15DefaultEpilogueISM_NSB_IJlNSB_IJSD_llEEESX_EEES28_NS22_6thread17LinearCombinationISM_Li1EffLNS29_9ScaleType4KindE0ELNS_15FloatRoundStyleE2ESM_EENS_4gemm15EpilogueDefaultEEEEEvvEEEEvNT_6ParamsE:
	.zero		1536


//--------------------- SYMBOLS --------------------------

	.type		.nv.reservedSmem.offset0,@object
	.size		.nv.reservedSmem.offset0,0x4
